	.headerflags	@"EF_CUDA_TEXMODE_UNIFIED EF_CUDA_64BIT_ADDRESS EF_CUDA_ACCELERATORS EF_CUDA_SM90 EF_CUDA_VIRTUAL_SM(EF_CUDA_SM90)"
	.elftype	@"ET_EXEC"


//--------------------- .nv.info                  --------------------------
	.section	.nv.info,"",@"SHT_CUDA_INFO"
	.align	4


	//----- nvinfo : EIATTR_REGCOUNT
	.align		4
        /*0000*/ 	.byte	0x04, 0x2f
        /*0002*/ 	.short	(.L_1 - .L_0)
	.align		4
.L_0:
        /*0004*/ 	.word	index@(recompute_w_u_fwd_kernel)
        /*0008*/ 	.word	0x000000ff


	//----- nvinfo : EIATTR_FRAME_SIZE
	.align		4
.L_1:
        /*000c*/ 	.byte	0x04, 0x11
        /*000e*/ 	.short	(.L_3 - .L_2)
	.align		4
.L_2:
        /*0010*/ 	.word	index@(recompute_w_u_fwd_kernel)
        /*0014*/ 	.word	0x00000000


	//----- nvinfo : EIATTR_MIN_STACK_SIZE
	.align		4
.L_3:
        /*0018*/ 	.byte	0x04, 0x12
        /*001a*/ 	.short	(.L_5 - .L_4)
	.align		4
.L_4:
        /*001c*/ 	.word	index@(recompute_w_u_fwd_kernel)
        /*0020*/ 	.word	0x00000000
.L_5:


//--------------------- .nv.info.recompute_w_u_fwd_kernel --------------------------
	.section	.nv.info.recompute_w_u_fwd_kernel,"",@"SHT_CUDA_INFO"
	.sectionflags	@""
	.align	4


	//----- nvinfo : EIATTR_CUDA_API_VERSION
	.align		4
        /*0000*/ 	.byte	0x04, 0x37
        /*0002*/ 	.short	(.L_7 - .L_6)
.L_6:
        /*0004*/ 	.word	0x00000080


	//----- nvinfo : EIATTR_KPARAM_INFO
	.align		4
.L_7:
        /*0008*/ 	.byte	0x04, 0x17
        /*000a*/ 	.short	(.L_9 - .L_8)
.L_8:
        /*000c*/ 	.word	0x00000000
        /*0010*/ 	.short	0x0008
        /*0012*/ 	.short	0x0040
        /*0014*/ 	.byte	0x00, 0xf4, 0x21, 0x00


	//----- nvinfo : EIATTR_KPARAM_INFO
	.align		4
.L_9:
        /*0018*/ 	.byte	0x04, 0x17
        /*001a*/ 	.short	(.L_11 - .L_10)
.L_10:
        /*001c*/ 	.word	0x00000000
        /*0020*/ 	.short	0x0007
        /*0022*/ 	.short	0x0038
        /*0024*/ 	.byte	0x00, 0xf0, 0x11, 0x00


	//----- nvinfo : EIATTR_KPARAM_INFO
	.align		4
.L_11:
        /*0028*/ 	.byte	0x04, 0x17
        /*002a*/ 	.short	(.L_13 - .L_12)
.L_12:
        /*002c*/ 	.word	0x00000000
        /*0030*/ 	.short	0x0006
        /*0032*/ 	.short	0x0030
        /*0034*/ 	.byte	0x00, 0xf4, 0x21, 0x00


	//----- nvinfo : EIATTR_KPARAM_INFO
	.align		4
.L_13:
        /*0038*/ 	.byte	0x04, 0x17
        /*003a*/ 	.short	(.L_15 - .L_14)
.L_14:
        /*003c*/ 	.word	0x00000000
        /*0040*/ 	.short	0x0005
        /*0042*/ 	.short	0x0028
        /*0044*/ 	.byte	0x00, 0xf4, 0x21, 0x00


	//----- nvinfo : EIATTR_KPARAM_INFO
	.align		4
.L_15:
        /*0048*/ 	.byte	0x04, 0x17
        /*004a*/ 	.short	(.L_17 - .L_16)
.L_16:
        /*004c*/ 	.word	0x00000000
        /*0050*/ 	.short	0x0004
        /*0052*/ 	.short	0x0020
        /*0054*/ 	.byte	0x00, 0xf4, 0x21, 0x00


	//----- nvinfo : EIATTR_KPARAM_INFO
	.align		4
.L_17:
        /*0058*/ 	.byte	0x04, 0x17
        /*005a*/ 	.short	(.L_19 - .L_18)
.L_18:
        /*005c*/ 	.word	0x00000000
        /*0060*/ 	.short	0x0003
        /*0062*/ 	.short	0x0018
        /*0064*/ 	.byte	0x00, 0xf4, 0x21, 0x00


	//----- nvinfo : EIATTR_KPARAM_INFO
	.align		4
.L_19:
        /*0068*/ 	.byte	0x04, 0x17
        /*006a*/ 	.short	(.L_21 - .L_20)
.L_20:
        /*006c*/ 	.word	0x00000000
        /*0070*/ 	.short	0x0002
        /*0072*/ 	.short	0x0010
        /*0074*/ 	.byte	0x00, 0xf4, 0x21, 0x00


	//----- nvinfo : EIATTR_KPARAM_INFO
	.align		4
.L_21:
        /*0078*/ 	.byte	0x04, 0x17
        /*007a*/ 	.short	(.L_23 - .L_22)
.L_22:
        /*007c*/ 	.word	0x00000000
        /*0080*/ 	.short	0x0001
        /*0082*/ 	.short	0x0008
        /*0084*/ 	.byte	0x00, 0xf4, 0x21, 0x00


	//----- nvinfo : EIATTR_KPARAM_INFO
	.align		4
.L_23:
        /*0088*/ 	.byte	0x04, 0x17
        /*008a*/ 	.short	(.L_25 - .L_24)
.L_24:
        /*008c*/ 	.word	0x00000000
        /*0090*/ 	.short	0x0000
        /*0092*/ 	.short	0x0000
        /*0094*/ 	.byte	0x00, 0xf4, 0x21, 0x00


	//----- nvinfo : EIATTR_SPARSE_MMA_MASK
	.align		4
.L_25:
        /*0098*/ 	.byte	0x03, 0x50
        /*009a*/ 	.short	0x0000


	//----- nvinfo : EIATTR_MAXREG_COUNT
	.align		4
        /*009c*/ 	.byte	0x03, 0x1b
        /*009e*/ 	.short	0x00ff


	//----- nvinfo : EIATTR_EXIT_INSTR_OFFSETS
	.align		4
        /*00a0*/ 	.byte	0x04, 0x1c
        /*00a2*/ 	.short	(.L_27 - .L_26)


	//   ....[0]....
.L_26:
        /*00a4*/ 	.word	0x00006290


	//----- nvinfo : EIATTR_REQNTID
	.align		4
.L_27:
        /*00a8*/ 	.byte	0x04, 0x10
        /*00aa*/ 	.short	(.L_29 - .L_28)
.L_28:
        /*00ac*/ 	.word	0x00000040
        /*00b0*/ 	.word	0x00000001
        /*00b4*/ 	.word	0x00000001


	//----- nvinfo : EIATTR_CBANK_PARAM_SIZE
	.align		4
.L_29:
        /*00b8*/ 	.byte	0x03, 0x19
        /*00ba*/ 	.short	0x0048


	//----- nvinfo : EIATTR_PARAM_CBANK
	.align		4
        /*00bc*/ 	.byte	0x04, 0x0a
        /*00be*/ 	.short	(.L_31 - .L_30)
	.align		4
.L_30:
        /*00c0*/ 	.word	index@(.nv.constant0.recompute_w_u_fwd_kernel)
        /*00c4*/ 	.short	0x0210
        /*00c6*/ 	.short	0x0048


	//----- nvinfo : EIATTR_SW_WAR
	.align		4
.L_31:
        /*00c8*/ 	.byte	0x04, 0x36
        /*00ca*/ 	.short	(.L_33 - .L_32)
.L_32:
        /*00cc*/ 	.word	0x00000008
.L_33:


//--------------------- .nv.callgraph             --------------------------
	.section	.nv.callgraph,"",@"SHT_CUDA_CALLGRAPH"
	.align	4
	.sectionentsize	8
	.align		4
        /*0000*/ 	.word	0x00000000
	.align		4
        /*0004*/ 	.word	0xffffffff
	.align		4
        /*0008*/ 	.word	0x00000000
	.align		4
        /*000c*/ 	.word	0xfffffffe
	.align		4
        /*0010*/ 	.word	0x00000000
	.align		4
        /*0014*/ 	.word	0xfffffffd
	.align		4
        /*0018*/ 	.word	0x00000000
	.align		4
        /*001c*/ 	.word	0xfffffffc


//--------------------- .text.recompute_w_u_fwd_kernel --------------------------
	.section	.text.recompute_w_u_fwd_kernel,"ax",@progbits
	.sectionflags	@"SHF_BARRIERS=1"
	.align	128
        .global         recompute_w_u_fwd_kernel
        .type           recompute_w_u_fwd_kernel,@function
        .size           recompute_w_u_fwd_kernel,(.L_x_3 - recompute_w_u_fwd_kernel)
        .other          recompute_w_u_fwd_kernel,@"STO_CUDA_ENTRY STV_DEFAULT"
recompute_w_u_fwd_kernel:
.text.recompute_w_u_fwd_kernel:
[----:B------:R-:W1:Y:S01]  /*0000*/  LDC R1, c[0x0][0x28] ;  /* 0x00000a00ff017b82 */ /* 0x000e620000000800 */
[----:B------:R-:W2:Y:S01]  /*0010*/  S2R R0, SR_CTAID.X ;  /* 0x0000000000007919 */ /* 0x000ea20000002500 */
[----:B------:R-:W-:Y:S01]  /*0020*/  ULDC UR7, c[0x0][0x248] ;  /* 0x0000920000077ab9 */ /* 0x000fe20000000800 */
[----:B------:R-:W-:Y:S01]  /*0030*/  LOP3.LUT R28, R28, 0xffefffff, RZ, 0xc0, !PT ;  /* 0xffefffff1c1c7812 */ /* 0x000fe200078ec0ff */
[----:B------:R-:W-:Y:S01]  /*0040*/  USHF.R.S32.HI UR4, URZ, 0x1f, UR7 ;  /* 0x0000001f3f047899 */ /* 0x000fe20008011407 */
[----:B------:R-:W3:Y:S03]  /*0050*/  S2R R79, SR_TID.X ;  /* 0x00000000004f7919 */ /* 0x000ee60000002100 */
[----:B------:R-:W4:Y:S01]  /*0060*/  S2UR UR11, SR_CTAID.Y ;  /* 0x00000000000b79c3 */ /* 0x000f220000002600 */
[----:B------:R-:W-:Y:S01]  /*0070*/  PRMT R29, RZ, 0x7610, R29 ;  /* 0x00007610ff1d7816 */ /* 0x000fe2000000001d */
[----:B------:R-:W-:-:S06]  /*0080*/  ULDC.64 UR14, c[0x0][0x208] ;  /* 0x00008200000e7ab9 */ /* 0x000fcc0000000a00 */
[----:B------:R-:W5:Y:S01]  /*0090*/  S2UR UR10, SR_CgaCtaId ;  /* 0x00000000000a79c3 */ /* 0x000f620000008800 */
[----:B------:R-:W-:Y:S02]  /*00a0*/  CS2R R20, SRZ ;  /* 0x0000000000147805 */ /* 0x000fe4000001ff00 */
[----:B------:R-:W-:Y:S02]  /*00b0*/  CS2R R22, SRZ ;  /* 0x0000000000167805 */ /* 0x000fe4000001ff00 */
[----:B------:R-:W-:Y:S02]  /*00c0*/  CS2R R24, SRZ ;  /* 0x0000000000187805 */ /* 0x000fe4000001ff00 */
[----:B------:R-:W-:Y:S02]  /*00d0*/  CS2R R26, SRZ ;  /* 0x00000000001a7805 */ /* 0x000fe4000001ff00 */
[----:B------:R-:W-:Y:S02]  /*00e0*/  CS2R R18, SRZ ;  /* 0x0000000000127805 */ /* 0x000fe4000001ff00 */
[----:B------:R-:W-:-:S02]  /*00f0*/  CS2R R34, SRZ ;  /* 0x0000000000227805 */ /* 0x000fc4000001ff00 */
[----:B------:R-:W-:Y:S02]  /*0100*/  CS2R R36, SRZ ;  /* 0x0000000000247805 */ /* 0x000fe4000001ff00 */
[----:B------:R-:W-:Y:S02]  /*0110*/  CS2R R38, SRZ ;  /* 0x0000000000267805 */ /* 0x000fe4000001ff00 */
[----:B------:R-:W-:Y:S02]  /*0120*/  CS2R R40, SRZ ;  /* 0x0000000000287805 */ /* 0x000fe4000001ff00 */
[----:B------:R-:W-:Y:S02]  /*0130*/  CS2R R42, SRZ ;  /* 0x00000000002a7805 */ /* 0x000fe4000001ff00 */
[----:B------:R-:W-:Y:S02]  /*0140*/  CS2R R44, SRZ ;  /* 0x00000000002c7805 */ /* 0x000fe4000001ff00 */
[----:B------:R-:W-:-:S02]  /*0150*/  CS2R R46, SRZ ;  /* 0x00000000002e7805 */ /* 0x000fc4000001ff00 */
[----:B------:R-:W-:Y:S02]  /*0160*/  CS2R R48, SRZ ;  /* 0x0000000000307805 */ /* 0x000fe4000001ff00 */
[----:B------:R-:W-:Y:S01]  /*0170*/  CS2R R50, SRZ ;  /* 0x0000000000327805 */ /* 0x000fe2000001ff00 */
[----:B------:R-:W-:Y:S01]  /*0180*/  ULDC.64 UR8, c[0x0][0x230] ;  /* 0x00008c0000087ab9 */ /* 0x000fe20000000a00 */
[----:B----4-:R-:W-:Y:S01]  /*0190*/  ULOP3.LUT UR6, UR11, 0x1f, URZ, 0xc0, !UPT ;  /* 0x0000001f0b067892 */ /* 0x010fe2000f8ec03f */
[----:B--2---:R-:W-:Y:S01]  /*01a0*/  IMAD.SHL.U32 R0, R0, 0x40, RZ ;  /* 0x0000004000007824 */ /* 0x004fe200078e00ff */
[----:B---3--:R-:W-:Y:S01]  /*01b0*/  SHF.R.U32.HI R197, RZ, 0x3, R79 ;  /* 0x00000003ffc57819 */ /* 0x008fe2000001164f */
[----:B------:R-:W-:-:S03]  /*01c0*/  IMAD.SHL.U32 R242, R79, 0x8, RZ ;  /* 0x000000084ff27824 */ /* 0x000fc600078e00ff */
[C---:B------:R-:W-:Y:S02]  /*01d0*/  LOP3.LUT R243, R0.reuse, 0x3f, R79, 0xf8, !PT ;  /* 0x0000003f00f37812 */ /* 0x040fe400078ef84f */
[----:B------:R-:W-:Y:S02]  /*01e0*/  SGXT.U32 R197, R197, 0x3 ;  /* 0x00000003c5c5781a */ /* 0x000fe40000000000 */
[----:B------:R-:W-:Y:S02]  /*01f0*/  ISETP.GT.AND P0, PT, R0, -0x1, PT ;  /* 0xffffffff0000780c */ /* 0x000fe40003f04270 */
[----:B------:R-:W-:Y:S02]  /*0200*/  SHF.R.S32.HI R244, RZ, 0x1f, R0 ;  /* 0x0000001ffff47819 */ /* 0x000fe40000011400 */
[----:B------:R-:W-:Y:S02]  /*0210*/  ISETP.LT.U32.AND P1, PT, R243, UR7, PT ;  /* 0x00000007f3007c0c */ /* 0x000fe4000bf21070 */
[----:B------:R-:W-:-:S02]  /*0220*/  LOP3.LUT R5, R197, R0, RZ, 0xfc, !PT ;  /* 0x00000000c5057212 */ /* 0x000fc400078efcff */
[----:B------:R-:W-:Y:S02]  /*0230*/  ISETP.LT.AND.EX P1, PT, R244, UR4, P0, P1 ;  /* 0x00000004f4007c0c */ /* 0x000fe40008721310 */
[C---:B------:R-:W-:Y:S01]  /*0240*/  ISETP.LT.U32.AND P5, PT, R5.reuse, UR7, PT ;  /* 0x0000000705007c0c */ /* 0x040fe2000bfa1070 */
[----:B------:R-:W-:Y:S01]  /*0250*/  IMAD.SHL.U32 R206, R5, 0x1000, RZ ;  /* 0x0000100005ce7824 */ /* 0x000fe200078e00ff */
[--C-:B------:R-:W-:Y:S02]  /*0260*/  LOP3.LUT R199, R0, 0x8, R197.reuse, 0xfe, !PT ;  /* 0x0000000800c77812 */ /* 0x100fe400078efec5 */
[----:B------:R-:W-:Y:S02]  /*0270*/  ISETP.LT.AND.EX P6, PT, R244, UR4, P0, P5 ;  /* 0x00000004f4007c0c */ /* 0x000fe400087c1350 */
[C---:B------:R-:W-:Y:S01]  /*0280*/  ISETP.LT.U32.AND P4, PT, R199.reuse, UR7, PT ;  /* 0x00000007c7007c0c */ /* 0x040fe2000bf81070 */
[----:B------:R-:W-:Y:S01]  /*0290*/  IMAD.SHL.U32 R207, R199, 0x1000, RZ ;  /* 0x00001000c7cf7824 */ /* 0x000fe200078e00ff */
[----:B------:R-:W-:-:S02]  /*02a0*/  LOP3.LUT R201, R0, 0x18, R197, 0xfe, !PT ;  /* 0x0000001800c97812 */ /* 0x000fc400078efec5 */
[----:B------:R-:W-:Y:S02]  /*02b0*/  ISETP.LT.AND.EX P5, PT, R244, UR4, P0, P4 ;  /* 0x00000004f4007c0c */ /* 0x000fe400087a1340 */
[----:B------:R-:W-:Y:S01]  /*02c0*/  @P1 LOP3.LUT R28, R28, 0x100000, RZ, 0xfc, !PT ;  /* 0x001000001c1c1812 */ /* 0x000fe200078efcff */
[C---:B------:R-:W-:Y:S01]  /*02d0*/  IMAD.SHL.U32 R209, R201.reuse, 0x1000, RZ ;  /* 0x00001000c9d17824 */ /* 0x040fe200078e00ff */
[----:B------:R-:W-:Y:S02]  /*02e0*/  LOP3.LUT R13, R0, 0x20, R197, 0xfe, !PT ;  /* 0x00000020000d7812 */ /* 0x000fe400078efec5 */
[----:B------:R-:W-:Y:S02]  /*02f0*/  LOP3.LUT R28, R28, 0xfff7ffff, RZ, 0xc0, !PT ;  /* 0xfff7ffff1c1c7812 */ /* 0x000fe400078ec0ff */
[----:B------:R-:W-:Y:S01]  /*0300*/  ISETP.LT.U32.AND P2, PT, R201, UR7, PT ;  /* 0x00000007c9007c0c */ /* 0x000fe2000bf41070 */
[----:B------:R-:W-:Y:S01]  /*0310*/  IMAD.SHL.U32 R210, R13, 0x1000, RZ ;  /* 0x000010000dd27824 */ /* 0x000fe200078e00ff */
[----:B------:R-:W-:-:S02]  /*0320*/  @P6 LOP3.LUT R28, R28, 0x80000, RZ, 0xfc, !PT ;  /* 0x000800001c1c6812 */ /* 0x000fc400078efcff */
[----:B------:R-:W-:Y:S02]  /*0330*/  ISETP.LT.U32.AND P1, PT, R13, UR7, PT ;  /* 0x000000070d007c0c */ /* 0x000fe4000bf21070 */
[----:B------:R-:W-:Y:S02]  /*0340*/  LOP3.LUT R28, R28, 0xfffbffff, RZ, 0xc0, !PT ;  /* 0xfffbffff1c1c7812 */ /* 0x000fe400078ec0ff */
[----:B------:R-:W-:Y:S02]  /*0350*/  LOP3.LUT R9, R0, 0x10, R197, 0xfe, !PT ;  /* 0x0000001000097812 */ /* 0x000fe400078efec5 */
[C---:B------:R-:W-:Y:S02]  /*0360*/  ISETP.LT.AND.EX P4, PT, R244.reuse, UR4, P0, P2 ;  /* 0x00000004f4007c0c */ /* 0x040fe40008781320 */
[----:B------:R-:W-:Y:S01]  /*0370*/  ISETP.LT.AND.EX P2, PT, R244, UR4, P0, P1 ;  /* 0x00000004f4007c0c */ /* 0x000fe20008741310 */
[----:B------:R-:W-:Y:S01]  /*0380*/  IMAD.SHL.U32 R208, R9, 0x1000, RZ ;  /* 0x0000100009d07824 */ /* 0x000fe200078e00ff */
[----:B------:R-:W-:-:S02]  /*0390*/  @P5 LOP3.LUT R28, R28, 0x40000, RZ, 0xfc, !PT ;  /* 0x000400001c1c5812 */ /* 0x000fc400078efcff */
[----:B------:R-:W-:Y:S02]  /*03a0*/  ISETP.LT.U32.AND P3, PT, R9, UR7, PT ;  /* 0x0000000709007c0c */ /* 0x000fe4000bf61070 */
[----:B------:R-:W-:Y:S02]  /*03b0*/  LOP3.LUT R28, R28, 0xfffdffff, RZ, 0xc0, !PT ;  /* 0xfffdffff1c1c7812 */ /* 0x000fe400078ec0ff */
[----:B------:R-:W-:Y:S02]  /*03c0*/  LOP3.LUT R203, R0, 0x28, R197, 0xfe, !PT ;  /* 0x0000002800cb7812 */ /* 0x000fe400078efec5 */
[----:B------:R-:W-:Y:S02]  /*03d0*/  ISETP.LT.AND.EX P3, PT, R244, UR4, P0, P3 ;  /* 0x00000004f4007c0c */ /* 0x000fe40008761330 */
[----:B------:R-:W-:Y:S01]  /*03e0*/  LOP3.LUT R28, R28, 0xffff7fff, RZ, 0xc0, !PT ;  /* 0xffff7fff1c1c7812 */ /* 0x000fe200078ec0ff */
[C---:B------:R-:W-:Y:S01]  /*03f0*/  IMAD.SHL.U32 R211, R203.reuse, 0x1000, RZ ;  /* 0x00001000cbd37824 */ /* 0x040fe200078e00ff */
[----:B------:R-:W-:-:S02]  /*0400*/  ISETP.LT.U32.AND P1, PT, R203, UR7, PT ;  /* 0x00000007cb007c0c */ /* 0x000fc4000bf21070 */
[--C-:B------:R-:W-:Y:S02]  /*0410*/  LOP3.LUT R17, R0, 0x30, R197.reuse, 0xfe, !PT ;  /* 0x0000003000117812 */ /* 0x100fe400078efec5 */
[----:B------:R-:W-:Y:S02]  /*0420*/  @P2 LOP3.LUT R28, R28, 0x8000, RZ, 0xfc, !PT ;  /* 0x000080001c1c2812 */ /* 0x000fe400078efcff */
[----:B------:R-:W-:Y:S01]  /*0430*/  ISETP.LT.AND.EX P2, PT, R244, UR4, P0, P1 ;  /* 0x00000004f4007c0c */ /* 0x000fe20008741310 */
[C---:B------:R-:W-:Y:S01]  /*0440*/  IMAD.SHL.U32 R212, R17.reuse, 0x1000, RZ ;  /* 0x0000100011d47824 */ /* 0x040fe200078e00ff */
[----:B------:R-:W-:Y:S02]  /*0450*/  ISETP.LT.U32.AND P1, PT, R17, UR7, PT ;  /* 0x0000000711007c0c */ /* 0x000fe4000bf21070 */
[----:B------:R-:W-:Y:S02]  /*0460*/  LOP3.LUT R205, R0, 0x38, R197, 0xfe, !PT ;  /* 0x0000003800cd7812 */ /* 0x000fe400078efec5 */
[----:B------:R-:W-:-:S02]  /*0470*/  @P3 LOP3.LUT R28, R28, 0x20000, RZ, 0xfc, !PT ;  /* 0x000200001c1c3812 */ /* 0x000fc400078efcff */
[----:B------:R-:W-:Y:S01]  /*0480*/  ISETP.LT.AND.EX P5, PT, R244, UR4, P0, P1 ;  /* 0x00000004f4007c0c */ /* 0x000fe200087a1310 */
[C---:B------:R-:W-:Y:S01]  /*0490*/  IMAD.SHL.U32 R213, R205.reuse, 0x1000, RZ ;  /* 0x00001000cdd57824 */ /* 0x040fe200078e00ff */
[----:B------:R-:W-:Y:S02]  /*04a0*/  ISETP.LT.U32.AND P1, PT, R205, UR7, PT ;  /* 0x00000007cd007c0c */ /* 0x000fe4000bf21070 */
[----:B------:R-:W-:Y:S02]  /*04b0*/  P2R R32, PR, RZ, 0x8 ;  /* 0x00000008ff207803 */ /* 0x000fe40000000000 */
[C---:B------:R-:W-:Y:S02]  /*04c0*/  LOP3.LUT P3, RZ, R28.reuse, 0x80000, RZ, 0xc0, !PT ;  /* 0x000800001cff7812 */ /* 0x040fe4000786c0ff */
[----:B------:R-:W-:Y:S02]  /*04d0*/  LOP3.LUT R28, R28, 0xfffeffff, RZ, 0xc0, !PT ;  /* 0xfffeffff1c1c7812 */ /* 0x000fe400078ec0ff */
[----:B------:R-:W-:Y:S01]  /*04e0*/  ISETP.LT.AND.EX P6, PT, R244, UR4, P0, P1 ;  /* 0x00000004f4007c0c */ /* 0x000fe200087c1310 */
[----:B------:R-:W-:Y:S01]  /*04f0*/  ULOP3.LUT UR4, UR11, 0xffe0, URZ, 0xc0, !UPT ;  /* 0x0000ffe00b047892 */ /* 0x000fe2000f8ec03f */
[----:B------:R-:W-:-:S02]  /*0500*/  @P4 LOP3.LUT R28, R28, 0x10000, RZ, 0xfc, !PT ;  /* 0x000100001c1c4812 */ /* 0x000fc400078efcff */
[--C-:B------:R-:W-:Y:S01]  /*0510*/  SHF.L.U64.HI R198, R5, 0xc, R244.reuse ;  /* 0x0000000c05c67819 */ /* 0x100fe200000102f4 */
[----:B------:R-:W-:Y:S01]  /*0520*/  UIMAD UR7, UR4, UR7, URZ ;  /* 0x00000007040772a4 */ /* 0x000fe2000f8e023f */
[----:B------:R-:W-:Y:S02]  /*0530*/  LOP3.LUT R28, R28, 0xffffbfff, RZ, 0xc0, !PT ;  /* 0xffffbfff1c1c7812 */ /* 0x000fe400078ec0ff */
[----:B------:R-:W-:Y:S01]  /*0540*/  ULDC.64 UR4, c[0x0][0x220] ;  /* 0x0000880000047ab9 */ /* 0x000fe20000000a00 */
[----:B------:R-:W-:Y:S01]  /*0550*/  ULOP3.LUT UR11, UR7, 0x1f, UR11, 0xf8, !UPT ;  /* 0x0000001f070b7892 */ /* 0x000fe2000f8ef80b */
[----:B------:R-:W-:Y:S01]  /*0560*/  @P2 LOP3.LUT R28, R28, 0x4000, RZ, 0xfc, !PT ;  /* 0x000040001c1c2812 */ /* 0x000fe200078efcff */
[----:B------:R-:W-:Y:S01]  /*0570*/  UIMAD.WIDE UR4, UR7, 0x2, UR4 ;  /* 0x00000002070478a5 */ /* 0x000fe2000f8e0204 */
[--C-:B------:R-:W-:Y:S01]  /*0580*/  SHF.L.U64.HI R199, R199, 0xc, R244.reuse ;  /* 0x0000000cc7c77819 */ /* 0x100fe200000102f4 */
[----:B------:R-:W-:Y:S01]  /*0590*/  USHF.L.U32 UR12, UR11, 0x7, URZ ;  /* 0x000000070b0c7899 */ /* 0x000fe2000800063f */
[----:B------:R-:W-:Y:S01]  /*05a0*/  LOP3.LUT P1, RZ, R28, 0x100000, RZ, 0xc0, !PT ;  /* 0x001000001cff7812 */ /* 0x000fe2000782c0ff */
[----:B------:R-:W-:Y:S01]  /*05b0*/  UIMAD.WIDE.U32 UR4, UR6, 0x2, UR4 ;  /* 0x00000002060478a5 */ /* 0x000fe2000f8e0004 */
[--C-:B------:R-:W-:Y:S01]  /*05c0*/  SHF.L.U64.HI R200, R9, 0xc, R244.reuse ;  /* 0x0000000c09c87819 */ /* 0x100fe200000102f4 */
[----:B------:R-:W-:Y:S01]  /*05d0*/  USHF.L.U32 UR6, UR11, 0x6, URZ ;  /* 0x000000060b067899 */ /* 0x000fe2000800063f */
[----:B------:R-:W-:-:S02]  /*05e0*/  SHF.L.U64.HI R201, R201, 0xc, R244 ;  /* 0x0000000cc9c97819 */ /* 0x000fc400000102f4 */
[--C-:B------:R-:W-:Y:S02]  /*05f0*/  SHF.L.U64.HI R202, R13, 0xc, R244.reuse ;  /* 0x0000000c0dca7819 */ /* 0x100fe400000102f4 */
[----:B------:R-:W-:Y:S02]  /*0600*/  LEA R2, P0, R243, UR4, 0x6 ;  /* 0x00000004f3027c11 */ /* 0x000fe4000f8030ff */
[--C-:B------:R-:W-:Y:S02]  /*0610*/  SHF.L.U64.HI R203, R203, 0xc, R244.reuse ;  /* 0x0000000ccbcb7819 */ /* 0x100fe400000102f4 */
[--C-:B------:R-:W-:Y:S01]  /*0620*/  LEA.HI.X R3, R243, UR5, R244.reuse, 0x6, P0 ;  /* 0x00000005f3037c11 */ /* 0x100fe200080f34f4 */
[----:B------:R-:W-:Y:S01]  /*0630*/  ULDC.64 UR4, c[0x0][0x238] ;  /* 0x00008e0000047ab9 */ /* 0x000fe20000000a00 */
[----:B------:R-:W-:Y:S01]  /*0640*/  SHF.L.U64.HI R204, R17, 0xc, R244 ;  /* 0x0000000c11cc7819 */ /* 0x000fe200000102f4 */
[----:B------:R-:W-:Y:S01]  /*0650*/  UIMAD.WIDE UR4, UR6, 0x2, UR4 ;  /* 0x00000002060478a5 */ /* 0x000fe2000f8e0204 */
[C---:B------:R-:W-:Y:S01]  /*0660*/  LOP3.LUT R59, R206.reuse, 0x38, R242, 0xf8, !PT ;  /* 0x00000038ce3b7812 */ /* 0x040fe200078ef8f2 */
[----:B------:R2:W3:Y:S01]  /*0670*/  @P1 LDG.E.U16 R29, desc[UR14][R2.64] ;  /* 0x0000000e021d1981 */ /* 0x0004e2000c1e1500 */
[----:B------:R-:W-:Y:S01]  /*0680*/  ULDC.64 UR6, c[0x0][0x218] ;  /* 0x0000860000067ab9 */ /* 0x000fe20000000a00 */
[----:B------:R-:W-:Y:S01]  /*0690*/  SHF.L.U64.HI R205, R205, 0xc, R244 ;  /* 0x0000000ccdcd7819 */ /* 0x000fe200000102f4 */
[----:B------:R-:W-:Y:S01]  /*06a0*/  UIMAD.WIDE UR6, UR12, 0x2, UR6 ;  /* 0x000000020c0678a5 */ /* 0x000fe2000f8e0206 */
[----:B------:R-:W-:Y:S01]  /*06b0*/  IADD3 R4, P0, R206, UR4, RZ ;  /* 0x00000004ce047c10 */ /* 0x000fe2000ff1e0ff */
[----:B------:R-:W-:Y:S01]  /*06c0*/  IMAD.SHL.U32 R30, R59, 0x2, RZ ;  /* 0x000000023b1e7824 */ /* 0x000fe200078e00ff */
[----:B------:R-:W-:-:S02]  /*06d0*/  LOP3.LUT R58, R207, 0x38, R242, 0xf8, !PT ;  /* 0x00000038cf3a7812 */ /* 0x000fc400078ef8f2 */
[----:B------:R-:W-:Y:S02]  /*06e0*/  IADD3.X R5, R198, UR5, RZ, P0, !PT ;  /* 0x00000005c6057c10 */ /* 0x000fe400087fe4ff */
[----:B------:R-:W-:Y:S01]  /*06f0*/  IADD3 R6, P0, R207, UR4, RZ ;  /* 0x00000004cf067c10 */ /* 0x000fe2000ff1e0ff */
[----:B------:R-:W-:Y:S01]  /*0700*/  IMAD.SHL.U32 R60, R58, 0x2, RZ ;  /* 0x000000023a3c7824 */ /* 0x000fe200078e00ff */
[----:B------:R-:W-:Y:S02]  /*0710*/  SHF.L.U64.HI R0, R59, 0x1, R198 ;  /* 0x000000013b007819 */ /* 0x000fe400000102c6 */
[----:B------:R-:W-:Y:S02]  /*0720*/  IADD3.X R7, R199, UR5, RZ, P0, !PT ;  /* 0x00000005c7077c10 */ /* 0x000fe400087fe4ff */
[C---:B------:R-:W-:Y:S02]  /*0730*/  IADD3 R8, P0, R208.reuse, UR4, RZ ;  /* 0x00000004d0087c10 */ /* 0x040fe4000ff1e0ff */
[----:B------:R-:W-:-:S02]  /*0740*/  LOP3.LUT R57, R208, 0x38, R242, 0xf8, !PT ;  /* 0x00000038d0397812 */ /* 0x000fc400078ef8f2 */
[----:B------:R-:W-:Y:S02]  /*0750*/  IADD3.X R9, R200, UR5, RZ, P0, !PT ;  /* 0x00000005c8097c10 */ /* 0x000fe400087fe4ff */
[----:B------:R-:W-:Y:S01]  /*0760*/  IADD3 R10, P0, R209, UR4, RZ ;  /* 0x00000004d10a7c10 */ /* 0x000fe2000ff1e0ff */
[----:B------:R-:W-:Y:S01]  /*0770*/  IMAD.SHL.U32 R62, R57, 0x2, RZ ;  /* 0x00000002393e7824 */ /* 0x000fe200078e00ff */
[--C-:B------:R-:W-:Y:S02]  /*0780*/  LOP3.LUT R56, R209, 0x38, R242.reuse, 0xf8, !PT ;  /* 0x00000038d1387812 */ /* 0x100fe400078ef8f2 */
[----:B------:R-:W-:Y:S02]  /*0790*/  IADD3.X R11, R201, UR5, RZ, P0, !PT ;  /* 0x00000005c90b7c10 */ /* 0x000fe400087fe4ff */
[----:B------:R-:W-:Y:S01]  /*07a0*/  IADD3 R12, P0, R210, UR4, RZ ;  /* 0x00000004d20c7c10 */ /* 0x000fe2000ff1e0ff */
[----:B------:R-:W-:Y:S01]  /*07b0*/  IMAD.SHL.U32 R64, R56, 0x2, RZ ;  /* 0x0000000238407824 */ /* 0x000fe200078e00ff */
        /* <DEDUP_REMOVED lines=12> */
[----:B------:R-:W-:Y:S02]  /*0880*/  LOP3.LUT R52, R213, 0x38, R242, 0xf8, !PT ;  /* 0x00000038d5347812 */ /* 0x000fe400078ef8f2 */
[----:B------:R-:W-:Y:S02]  /*0890*/  IADD3.X R77, R205, UR5, RZ, P0, !PT ;  /* 0x00000005cd4d7c10 */ /* 0x000fe400087fe4ff */
[----:B------:R-:W-:Y:S01]  /*08a0*/  IADD3 R30, P0, R30, UR6, RZ ;  /* 0x000000061e1e7c10 */ /* 0x000fe2000ff1e0ff */
[----:B------:R-:W-:Y:S01]  /*08b0*/  IMAD.SHL.U32 R72, R52, 0x2, RZ ;  /* 0x0000000234487824 */ /* 0x000fe200078e00ff */
[----:B------:R-:W-:-:S02]  /*08c0*/  LOP3.LUT R28, R28, 0xffffdfff, RZ, 0xc0, !PT ;  /* 0xffffdfff1c1c7812 */ /* 0x000fc400078ec0ff */
[----:B------:R-:W-:Y:S02]  /*08d0*/  IADD3.X R31, R0, UR7, RZ, P0, !PT ;  /* 0x00000007001f7c10 */ /* 0x000fe400087fe4ff */
[----:B------:R-:W-:Y:S02]  /*08e0*/  SHF.L.U64.HI R0, R58, 0x1, R199 ;  /* 0x000000013a007819 */ /* 0x000fe400000102c7 */
[----:B------:R-:W-:Y:S01]  /*08f0*/  IADD3 R60, P0, R60, UR6, RZ ;  /* 0x000000063c3c7c10 */ /* 0x000fe2000ff1e0ff */
[----:B------:R-:W-:Y:S01]  /*0900*/  UMOV UR4, 0x400 ;  /* 0x0000040000047882 */ /* 0x000fe20000000000 */
[----:B------:R-:W-:Y:S02]  /*0910*/  @P5 LOP3.LUT R28, R28, 0x2000, RZ, 0xfc, !PT ;  /* 0x000020001c1c5812 */ /* 0x000fe400078efcff */
[----:B------:R-:W-:Y:S02]  /*0920*/  IADD3.X R61, R0, UR7, RZ, P0, !PT ;  /* 0x00000007003d7c10 */ /* 0x000fe400087fe4ff */
[----:B------:R-:W-:-:S02]  /*0930*/  SHF.L.U64.HI R0, R57, 0x1, R200 ;  /* 0x0000000139007819 */ /* 0x000fc400000102c8 */
[----:B------:R-:W-:Y:S01]  /*0940*/  IADD3 R62, P0, R62, UR6, RZ ;  /* 0x000000063e3e7c10 */ /* 0x000fe2000ff1e0ff */
[----:B-----5:R-:W-:Y:S01]  /*0950*/  ULEA UR10, UR10, UR4, 0x18 ;  /* 0x000000040a0a7291 */ /* 0x020fe2000f8ec03f */
[----:B------:R-:W-:Y:S02]  /*0960*/  LOP3.LUT R159, R242, 0x38, RZ, 0xc0, !PT ;  /* 0x00000038f29f7812 */ /* 0x000fe400078ec0ff */
[----:B------:R-:W-:Y:S02]  /*0970*/  IADD3.X R63, R0, UR7, RZ, P0, !PT ;  /* 0x00000007003f7c10 */ /* 0x000fe400087fe4ff */
[----:B------:R-:W-:Y:S02]  /*0980*/  SHF.L.U64.HI R0, R56, 0x1, R201 ;  /* 0x0000000138007819 */ /* 0x000fe400000102c9 */
[----:B------:R-:W-:Y:S02]  /*0990*/  IADD3 R64, P0, R64, UR6, RZ ;  /* 0x0000000640407c10 */ /* 0x000fe4000ff1e0ff */
[----:B------:R-:W-:-:S02]  /*09a0*/  LOP3.LUT R28, R28, 0xffffefff, RZ, 0xc0, !PT ;  /* 0xffffefff1c1c7812 */ /* 0x000fc400078ec0ff */
[----:B------:R-:W-:Y:S02]  /*09b0*/  IADD3.X R65, R0, UR7, RZ, P0, !PT ;  /* 0x0000000700417c10 */ /* 0x000fe400087fe4ff */
[----:B------:R-:W-:Y:S02]  /*09c0*/  SHF.L.U64.HI R0, R55, 0x1, R202 ;  /* 0x0000000137007819 */ /* 0x000fe400000102ca */
[----:B------:R-:W-:Y:S01]  /*09d0*/  IADD3 R66, P0, R66, UR6, RZ ;  /* 0x0000000642427c10 */ /* 0x000fe2000ff1e0ff */
[----:B--2---:R-:W-:Y:S01]  /*09e0*/  IMAD.WIDE.U32 R2, R159, 0x2, R4 ;  /* 0x000000029f027825 */ /* 0x004fe200078e0004 */
[----:B------:R-:W-:Y:S02]  /*09f0*/  @P6 LOP3.LUT R28, R28, 0x1000, RZ, 0xfc, !PT ;  /* 0x000010001c1c6812 */ /* 0x000fe400078efcff */
[----:B------:R-:W-:Y:S02]  /*0a00*/  IADD3.X R67, R0, UR7, RZ, P0, !PT ;  /* 0x0000000700437c10 */ /* 0x000fe400087fe4ff */
[----:B------:R-:W-:-:S02]  /*0a10*/  SHF.L.U64.HI R0, R54, 0x1, R203 ;  /* 0x0000000136007819 */ /* 0x000fc400000102cb */
[----:B------:R-:W-:-:S04]  /*0a20*/  IADD3 R68, P0, R68, UR6, RZ ;  /* 0x0000000644447c10 */ /* 0x000fc8000ff1e0ff */
[----:B------:R-:W-:Y:S02]  /*0a30*/  IADD3.X R69, R0, UR7, RZ, P0, !PT ;  /* 0x0000000700457c10 */ /* 0x000fe400087fe4ff */
[----:B------:R-:W-:Y:S02]  /*0a40*/  SHF.L.U64.HI R0, R53, 0x1, R204 ;  /* 0x0000000135007819 */ /* 0x000fe400000102cc */
[----:B------:R-:W-:-:S04]  /*0a50*/  IADD3 R70, P0, R70, UR6, RZ ;  /* 0x0000000646467c10 */ /* 0x000fc8000ff1e0ff */
[----:B------:R-:W-:Y:S02]  /*0a60*/  IADD3.X R71, R0, UR7, RZ, P0, !PT ;  /* 0x0000000700477c10 */ /* 0x000fe400087fe4ff */
[----:B------:R-:W-:Y:S02]  /*0a70*/  SHF.L.U64.HI R0, R52, 0x1, R205 ;  /* 0x0000000134007819 */ /* 0x000fe400000102cd */
[----:B------:R-:W-:-:S04]  /*0a80*/  IADD3 R72, P0, R72, UR6, RZ ;  /* 0x0000000648487c10 */ /* 0x000fc8000ff1e0ff */
[----:B------:R-:W-:Y:S02]  /*0a90*/  IADD3.X R73, R0, UR7, RZ, P0, !PT ;  /* 0x0000000700497c10 */ /* 0x000fe400087fe4ff */
[----:B------:R-:W-:Y:S02]  /*0aa0*/  LOP3.LUT R0, R79, 0x3f, RZ, 0xc0, !PT ;  /* 0x0000003f4f007812 */ /* 0x000fe400078ec0ff */
[----:B------:R-:W-:Y:S02]  /*0ab0*/  LOP3.LUT P0, RZ, R28, 0x40000, RZ, 0xc0, !PT ;  /* 0x000400001cff7812 */ /* 0x000fe4000780c0ff */
[----:B------:R-:W-:Y:S02]  /*0ac0*/  LEA R0, R0, UR10, 0x1 ;  /* 0x0000000a00007c11 */ /* 0x000fe4000f8e08ff */
[----:B------:R-:W-:Y:S02]  /*0ad0*/  CS2R R16, SRZ ;  /* 0x0000000000107805 */ /* 0x000fe4000001ff00 */
[----:B------:R-:W-:Y:S01]  /*0ae0*/  LOP3.LUT P1, RZ, R28, 0x8000, RZ, 0xc0, !PT ;  /* 0x000080001cff7812 */ /* 0x000fe2000782c0ff */
[----:B------:R-:W-:-:S04]  /*0af0*/  IMAD.WIDE.U32 R4, R159, 0x2, R6 ;  /* 0x000000029f047825 */ /* 0x000fc800078e0006 */
[----:B------:R-:W-:-:S04]  /*0b00*/  IMAD.WIDE.U32 R6, R159, 0x2, R8 ;  /* 0x000000029f067825 */ /* 0x000fc800078e0008 */
[C---:B------:R-:W-:Y:S01]  /*0b10*/  IMAD.WIDE.U32 R8, R159.reuse, 0x2, R74 ;  /* 0x000000029f087825 */ /* 0x040fe200078e004a */
[----:B---3--:R2:W-:Y:S01]  /*0b20*/  STS.U16 [R0], R29 ;  /* 0x0000001d00007388 */ /* 0x0085e20000000400 */
[----:B------:R-:W-:Y:S06]  /*0b30*/  BAR.SYNC.DEFER_BLOCKING 0x0 ;  /* 0x0000000000007b1d */ /* 0x000fec0000010000 */
[----:B------:R-:W3:Y:S01]  /*0b40*/  @P3 LDG.E.128 R20, desc[UR14][R2.64] ;  /* 0x0000000e02143981 */ /* 0x000ee2000c1e1d00 */
[----:B------:R-:W-:Y:S02]  /*0b50*/  ISETP.NE.AND P3, PT, R32, RZ, PT ;  /* 0x000000ff2000720c */ /* 0x000fe40003f65270 */
[----:B------:R-:W-:Y:S01]  /*0b60*/  CS2R R32, SRZ ;  /* 0x0000000000207805 */ /* 0x000fe2000001ff00 */
[----:B------:R4:W5:Y:S04]  /*0b70*/  @P0 LDG.E.128 R24, desc[UR14][R4.64] ;  /* 0x0000000e04180981 */ /* 0x000968000c1e1d00 */
[----:B------:R-:W5:Y:S01]  /*0b80*/  @P5 LDG.E.128 R44, desc[UR14][R8.64] ;  /* 0x0000000e082c5981 */ /* 0x000f62000c1e1d00 */
[----:B----4-:R-:W-:-:S05]  /*0b90*/  IMAD.WIDE.U32 R4, R159, 0x2, R12 ;  /* 0x000000029f047825 */ /* 0x010fca00078e000c */
[----:B------:R4:W5:Y:S01]  /*0ba0*/  @P3 LDG.E.128 R16, desc[UR14][R6.64] ;  /* 0x0000000e06103981 */ /* 0x000962000c1e1d00 */
[----:B------:R-:W-:-:S03]  /*0bb0*/  IMAD.WIDE.U32 R2, R159, 0x2, R10 ;  /* 0x000000029f027825 */ /* 0x000fc600078e000a */
[----:B------:R-:W5:Y:S01]  /*0bc0*/  @P1 LDG.E.128 R36, desc[UR14][R4.64] ;  /* 0x0000000e04241981 */ /* 0x000f62000c1e1d00 */
[----:B------:R-:W-:-:S03]  /*0bd0*/  IMAD.WIDE.U32 R10, R159, 0x2, R76 ;  /* 0x000000029f0a7825 */ /* 0x000fc600078e004c */
[----:B------:R1:W5:Y:S01]  /*0be0*/  @P4 LDG.E.128 R32, desc[UR14][R2.64] ;  /* 0x0000000e02204981 */ /* 0x000362000c1e1d00 */
[----:B----4-:R-:W-:-:S03]  /*0bf0*/  IMAD.WIDE.U32 R6, R159, 0x2, R14 ;  /* 0x000000029f067825 */ /* 0x010fc600078e000e */
[----:B------:R-:W4:Y:S04]  /*0c00*/  @P6 LDG.E.128 R48, desc[UR14][R10.64] ;  /* 0x0000000e0a306981 */ /* 0x000f28000c1e1d00 */
[----:B------:R1:W4:Y:S01]  /*0c10*/  @P2 LDG.E.128 R40, desc[UR14][R6.64] ;  /* 0x0000000e06282981 */ /* 0x000322000c1e1d00 */
[----:B--2---:R-:W-:Y:S02]  /*0c20*/  LOP3.LUT R0, R79, 0x3, RZ, 0xc0, !PT ;  /* 0x000000034f007812 */ /* 0x004fe400078ec0ff */
[----:B------:R-:W-:-:S03]  /*0c30*/  SHF.R.S32.HI R12, RZ, 0x2, R79 ;  /* 0x00000002ff0c7819 */ /* 0x000fc6000001144f */
[----:B------:R-:W-:Y:S01]  /*0c40*/  IMAD R13, R0, 0x48, RZ ;  /* 0x00000048000d7824 */ /* 0x000fe200078e02ff */
[----:B------:R-:W-:Y:S01]  /*0c50*/  SGXT R0, R12, 0x1 ;  /* 0x000000010c00781a */ /* 0x000fe20000000200 */
[----:B------:R-:W-:-:S03]  /*0c60*/  IMAD.SHL.U32 R12, R79, 0x40, RZ ;  /* 0x000000404f0c7824 */ /* 0x000fc600078e00ff */
[----:B------:R-:W-:Y:S02]  /*0c70*/  LOP3.LUT R13, R13, 0x120, R0, 0x78, !PT ;  /* 0x000001200d0d7812 */ /* 0x000fe400078e7800 */
[C-C-:B------:R-:W-:Y:S02]  /*0c80*/  LOP3.LUT R0, R242.reuse, 0x38, R79.reuse, 0x48, !PT ;  /* 0x00000038f2007812 */ /* 0x140fe400078e484f */
[----:B-1----:R-:W-:Y:S02]  /*0c90*/  SHF.R.U32.HI R3, RZ, 0x1, R79 ;  /* 0x00000001ff037819 */ /* 0x002fe4000001164f */
[----:B------:R-:W-:Y:S01]  /*0ca0*/  LOP3.LUT R2, R13, 0x200, R12, 0xf8, !PT ;  /* 0x000002000d027812 */ /* 0x000fe200078ef80c */
[----:B------:R-:W-:Y:S01]  /*0cb0*/  IMAD R197, R197, 0x40, R0 ;  /* 0x00000040c5c57824 */ /* 0x000fe200078e0200 */
[----:B------:R-:W-:Y:S01]  /*0cc0*/  LOP3.LUT R6, R242, 0x1f8, RZ, 0xc0, !PT ;  /* 0x000001f8f2067812 */ /* 0x000fe200078ec0ff */
[C---:B------:R-:W-:Y:S01]  /*0cd0*/  IMAD.SHL.U32 R0, R79.reuse, 0x2, RZ ;  /* 0x000000024f007824 */ /* 0x040fe200078e00ff */
[----:B------:R-:W-:Y:S01]  /*0ce0*/  LOP3.LUT R74, R2, 0x8, R3, 0x78, !PT ;  /* 0x00000008024a7812 */ /* 0x000fe200078e7803 */
[----:B------:R-:W-:Y:S01]  /*0cf0*/  IMAD.SHL.U32 R4, R79, 0x10, RZ ;  /* 0x000000104f047824 */ /* 0x000fe200078e00ff */
[----:B------:R-:W-:-:S02]  /*0d00*/  SHF.R.U32.HI R2, RZ, 0x2, R79 ;  /* 0x00000002ff027819 */ /* 0x000fc4000001164f */
[----:B------:R-:W-:Y:S02]  /*0d10*/  LOP3.LUT R5, R6, 0x200, RZ, 0xfc, !PT ;  /* 0x0000020006057812 */ /* 0x000fe400078efcff */
[----:B------:R-:W-:Y:S02]  /*0d20*/  LOP3.LUT R12, R13, 0x600, R12, 0xf8, !PT ;  /* 0x000006000d0c7812 */ /* 0x000fe400078ef80c */
[----:B------:R-:W-:Y:S02]  /*0d30*/  LOP3.LUT R0, R0, 0x6, RZ, 0xc0, !PT ;  /* 0x0000000600007812 */ /* 0x000fe400078ec0ff */
[----:B------:R-:W-:Y:S02]  /*0d40*/  LOP3.LUT R3, R2, 0x8, RZ, 0xc0, !PT ;  /* 0x0000000802037812 */ /* 0x000fe400078ec0ff */
[----:B------:R-:W-:Y:S01]  /*0d50*/  LOP3.LUT R4, R4, 0x1c0, RZ, 0xc0, !PT ;  /* 0x000001c004047812 */ /* 0x000fe200078ec0ff */
[----:B------:R-:W-:Y:S01]  /*0d60*/  UIADD3 UR4, UR10, 0x6000, URZ ;  /* 0x000060000a047890 */ /* 0x000fe2000fffe03f */
[----:B------:R-:W-:-:S02]  /*0d70*/  SHF.R.U32.HI R8, RZ, 0x2, R5 ;  /* 0x00000002ff087819 */ /* 0x000fc40000011605 */
[----:B------:R-:W-:Y:S02]  /*0d80*/  LOP3.LUT R2, R12, R3, RZ, 0x3c, !PT ;  /* 0x000000030c027212 */ /* 0x000fe400078e3cff */
[----:B------:R-:W-:Y:S02]  /*0d90*/  LOP3.LUT R5, R3, R4, R0, 0xfe, !PT ;  /* 0x0000000403057212 */ /* 0x000fe400078efe00 */
[----:B------:R-:W-:Y:S02]  /*0da0*/  LOP3.LUT R3, R4, 0x200, RZ, 0xfc, !PT ;  /* 0x0000020004037812 */ /* 0x000fe400078efcff */
[----:B------:R-:W-:Y:S02]  /*0db0*/  LOP3.LUT R7, R79, 0x38, RZ, 0xc0, !PT ;  /* 0x000000384f077812 */ /* 0x000fe400078ec0ff */
[----:B------:R-:W-:Y:S02]  /*0dc0*/  LOP3.LUT R9, R8, 0xf0, RZ, 0xc0, !PT ;  /* 0x000000f008097812 */ /* 0x000fe400078ec0ff */
[----:B------:R-:W-:-:S02]  /*0dd0*/  LEA.HI R4, R4, UR4, RZ, 0x1e ;  /* 0x0000000404047c11 */ /* 0x000fc4000f8ff0ff */
[----:B------:R-:W-:Y:S01]  /*0de0*/  LEA.HI R8, R3, UR4, RZ, 0x1e ;  /* 0x0000000403087c11 */ /* 0x000fe2000f8ff0ff */
[----:B------:R-:W-:Y:S01]  /*0df0*/  VIADD R9, R9, UR4 ;  /* 0x0000000409097c36 */ /* 0x000fe20008000000 */
[----:B------:R-:W-:Y:S01]  /*0e00*/  LEA R7, R7, UR4, 0x1 ;  /* 0x0000000407077c11 */ /* 0x000fe2000f8e08ff */
[C---:B------:R-:W-:Y:S01]  /*0e10*/  IMAD R3, R5.reuse, 0x2, R4 ;  /* 0x0000000205037824 */ /* 0x040fe200078e0204 */
[----:B------:R-:W-:Y:S01]  /*0e20*/  LEA R0, R0, UR10, 0x1 ;  /* 0x0000000a00007c11 */ /* 0x000fe2000f8e08ff */
[----:B------:R-:W-:Y:S01]  /*0e30*/  IMAD R4, R5, 0x2, R8 ;  /* 0x0000000205047824 */ /* 0x000fe200078e0208 */
[----:B------:R-:W-:Y:S01]  /*0e40*/  LEA R15, R197, UR10, 0x1 ;  /* 0x0000000ac50f7c11 */ /* 0x000fe2000f8e08ff */
[C---:B------:R-:W-:Y:S02]  /*0e50*/  IMAD R5, R6.reuse, 0x2, R7 ;  /* 0x0000000206057824 */ /* 0x040fe400078e0207 */
[----:B------:R-:W-:Y:S01]  /*0e60*/  IMAD R6, R6, 0x2, R9 ;  /* 0x0000000206067824 */ /* 0x000fe200078e0209 */
[----:B------:R-:W1:Y:S04]  /*0e70*/  LDS R7, [R0] ;  /* 0x0000000000077984 */ /* 0x000e680000000800 */
[----:B------:R-:W2:Y:S04]  /*0e80*/  LDS R8, [R0+0x10] ;  /* 0x0000100000087984 */ /* 0x000ea80000000800 */
[----:B------:R-:W1:Y:S04]  /*0e90*/  LDS R9, [R0+0x20] ;  /* 0x0000200000097984 */ /* 0x000e680000000800 */
[----:B------:R-:W1:Y:S04]  /*0ea0*/  LDS R10, [R0+0x30] ;  /* 0x00003000000a7984 */ /* 0x000e680000000800 */
[----:B------:R-:W1:Y:S04]  /*0eb0*/  LDS R11, [R0+0x40] ;  /* 0x00004000000b7984 */ /* 0x000e680000000800 */
[----:B------:R-:W1:Y:S04]  /*0ec0*/  LDS R12, [R0+0x50] ;  /* 0x00005000000c7984 */ /* 0x000e680000000800 */
[----:B------:R-:W1:Y:S04]  /*0ed0*/  LDS R13, [R0+0x60] ;  /* 0x00006000000d7984 */ /* 0x000e680000000800 */
[----:B------:R1:W1:Y:S01]  /*0ee0*/  LDS R14, [R0+0x70] ;  /* 0x00007000000e7984 */ /* 0x0002620000000800 */
[----:B------:R-:W-:-:S02]  /*0ef0*/  P2R R29, PR, RZ, 0x1 ;  /* 0x00000001ff1d7803 */ /* 0x000fc40000000000 */
[----:B------:R-:W-:Y:S02]  /*0f00*/  LOP3.LUT P0, RZ, R28, 0x80000, RZ, 0xc0, !PT ;  /* 0x000800001cff7812 */ /* 0x000fe4000780c0ff */
[----:B------:R-:W-:Y:S01]  /*0f10*/  SEL R248, RZ, 0x10, !P1 ;  /* 0x00000010fff87807 */ /* 0x000fe20004800000 */
[----:B---3--:R-:W-:Y:S04]  /*0f20*/  STS.128 [R15+0x6900], R20 ;  /* 0x006900140f007388 */ /* 0x008fe80000000c00 */
[----:B-----5:R-:W-:Y:S04]  /*0f30*/  STS.128 [R15+0x6d00], R24 ;  /* 0x006d00180f007388 */ /* 0x020fe80000000c00 */
[----:B------:R-:W-:Y:S04]  /*0f40*/  STS.128 [R15+0x8100], R44 ;  /* 0x0081002c0f007388 */ /* 0x000fe80000000c00 */
[----:B------:R-:W-:Y:S04]  /*0f50*/  STS.128 [R15+0x7100], R16 ;  /* 0x007100100f007388 */ /* 0x000fe80000000c00 */
[----:B------:R-:W-:Y:S04]  /*0f60*/  STS.128 [R15+0x7900], R36 ;  /* 0x007900240f007388 */ /* 0x000fe80000000c00 */
[----:B------:R-:W-:Y:S04]  /*0f70*/  STS.128 [R15+0x7500], R32 ;  /* 0x007500200f007388 */ /* 0x000fe80000000c00 */
[----:B----4-:R-:W-:Y:S04]  /*0f80*/  STS.128 [R15+0x8500], R48 ;  /* 0x008500300f007388 */ /* 0x010fe80000000c00 */
[----:B------:R3:W-:Y:S01]  /*0f90*/  STS.128 [R15+0x7d00], R40 ;  /* 0x007d00280f007388 */ /* 0x0007e20000000c00 */
[----:B------:R-:W-:Y:S06]  /*0fa0*/  BAR.SYNC.DEFER_BLOCKING 0x0 ;  /* 0x0000000000007b1d */ /* 0x000fec0000010000 */
[----:B------:R-:W-:Y:S01]  /*0fb0*/  @!PT LDS RZ, [RZ] ;  /* 0x00000000fffff984 */ /* 0x000fe20000000800 */
[----:B------:R-:W-:Y:S01]  /*0fc0*/  @!PT LDS RZ, [RZ] ;  /* 0x00000000fffff984 */ /* 0x000fe20000000800 */
[----:B------:R-:W-:Y:S01]  /*0fd0*/  @!PT LDS RZ, [RZ] ;  /* 0x00000000fffff984 */ /* 0x000fe20000000800 */
[----:B------:R-:W-:Y:S01]  /*0fe0*/  LDGSTS.E.BYPASS.128 [R15], desc[UR14][R30.64], P0 ;  /* 0x000000001e0f7fae */ /* 0x000fe20008101c4e */
[----:B------:R-:W-:-:S13]  /*0ff0*/  ISETP.NE.AND P0, PT, R29, RZ, PT ;  /* 0x000000ff1d00720c */ /* 0x000fda0003f05270 */
[----:B------:R-:W-:Y:S04]  /*1000*/  LDGSTS.E.BYPASS.128 [R15+0x400], desc[UR14][R60.64], P0 ;  /* 0x004000003c0f7fae */ /* 0x000fe80008101c4e */
[----:B------:R-:W-:Y:S04]  /*1010*/  LDGSTS.E.BYPASS.128 [R15+0x800], desc[UR14][R62.64], P3 ;  /* 0x008000003e0f7fae */ /* 0x000fe80009901c4e */
[----:B------:R-:W-:Y:S04]  /*1020*/  LDGSTS.E.BYPASS.128 [R15+0xc00], desc[UR14][R64.64], P4 ;  /* 0x00c00000400f7fae */ /* 0x000fe8000a101c4e */
[----:B------:R-:W-:Y:S04]  /*1030*/  LDGSTS.E.BYPASS.128 [R15+0x1000], desc[UR14][R66.64], P1 ;  /* 0x01000000420f7fae */ /* 0x000fe80008901c4e */
[----:B------:R-:W-:Y:S04]  /*1040*/  LDGSTS.E.BYPASS.128 [R15+0x1400], desc[UR14][R68.64], P2 ;  /* 0x01400000440f7fae */ /* 0x000fe80009101c4e */
[----:B------:R-:W-:Y:S04]  /*1050*/  LDGSTS.E.BYPASS.128 [R15+0x1800], desc[UR14][R70.64], P5 ;  /* 0x01800000460f7fae */ /* 0x000fe8000a901c4e */
[----:B------:R-:W-:Y:S04]  /*1060*/  LDGSTS.E.BYPASS.128 [R15+0x1c00], desc[UR14][R72.64], P6 ;  /* 0x01c00000480f7fae */ /* 0x000fe8000b101c4e */
[----:B------:R-:W0:Y:S01]  /*1070*/  LDGDEPBAR ;  /* 0x00000000000079af */ /* 0x000e220000000000 */
[----:B-1----:R-:W-:-:S02]  /*1080*/  P2R R0, PR, RZ, 0x1 ;  /* 0x00000001ff007803 */ /* 0x002fc40000000000 */
[----:B------:R-:W-:Y:S01]  /*1090*/  LOP3.LUT P0, RZ, R28, 0x80000, RZ, 0xc0, !PT ;  /* 0x000800001cff7812 */ /* 0x000fe2000780c0ff */
[----:B------:R-:W-:-:S12]  /*10a0*/  BAR.SYNC.DEFER_BLOCKING 0x0 ;  /* 0x0000000000007b1d */ /* 0x000fd80000010000 */
[----:B------:R-:W-:Y:S01]  /*10b0*/  @!PT LDS RZ, [RZ] ;  /* 0x00000000fffff984 */ /* 0x000fe20000000800 */
[----:B------:R-:W-:Y:S01]  /*10c0*/  @!PT LDS RZ, [RZ] ;  /* 0x00000000fffff984 */ /* 0x000fe20000000800 */
[----:B------:R-:W-:Y:S01]  /*10d0*/  @!PT LDS RZ, [RZ] ;  /* 0x00000000fffff984 */ /* 0x000fe20000000800 */
[----:B------:R-:W-:Y:S01]  /*10e0*/  LDGSTS.E.BYPASS.128 [R15+0x2000], desc[UR14][R30.64+0x80], P0 ;  /* 0x020000801e0f7fae */ /* 0x000fe20008101c4e */
[----:B------:R-:W-:-:S04]  /*10f0*/  ISETP.NE.AND P0, PT, R0, RZ, PT ;  /* 0x000000ff0000720c */ /* 0x000fc80003f05270 */
[----:B------:R-:W-:-:S09]  /*1100*/  P2R R0, PR, RZ, 0x1 ;  /* 0x00000001ff007803 */ /* 0x000fd20000000000 */
[----:B------:R-:W-:Y:S01]  /*1110*/  LDGSTS.E.BYPASS.128 [R15+0x2400], desc[UR14][R60.64+0x80], P0 ;  /* 0x024000803c0f7fae */ /* 0x000fe20008101c4e */
[----:B------:R-:W-:-:S03]  /*1120*/  LOP3.LUT P0, RZ, R28, 0x80000, RZ, 0xc0, !PT ;  /* 0x000800001cff7812 */ /* 0x000fc6000780c0ff */
[----:B------:R-:W-:Y:S01]  /*1130*/  LDGSTS.E.BYPASS.128 [R15+0x2800], desc[UR14][R62.64+0x80], P3 ;  /* 0x028000803e0f7fae */ /* 0x000fe20009901c4e */
[----:B------:R-:W-:Y:S02]  /*1140*/  SEL R252, RZ, 0x10, !P0 ;  /* 0x00000010fffc7807 */ /* 0x000fe40004000000 */
[----:B------:R-:W-:Y:S01]  /*1150*/  ISETP.NE.AND P0, PT, R0, RZ, PT ;  /* 0x000000ff0000720c */ /* 0x000fe20003f05270 */
[----:B------:R-:W-:Y:S03]  /*1160*/  LDGSTS.E.BYPASS.128 [R15+0x2c00], desc[UR14][R64.64+0x80], P4 ;  /* 0x02c00080400f7fae */ /* 0x000fe6000a101c4e */
[----:B------:R-:W-:Y:S01]  /*1170*/  SEL R251, RZ, 0x10, !P0 ;  /* 0x00000010fffb7807 */ /* 0x000fe20004000000 */
[----:B------:R-:W-:Y:S01]  /*1180*/  LDGSTS.E.BYPASS.128 [R15+0x3000], desc[UR14][R66.64+0x80], P1 ;  /* 0x03000080420f7fae */ /* 0x000fe20008901c4e */
[----:B---3--:R-:W-:Y:S02]  /*1190*/  P2R R40, PR, RZ, 0x1 ;  /* 0x00000001ff287803 */ /* 0x008fe40000000000 */
[C---:B------:R-:W-:Y:S01]  /*11a0*/  LOP3.LUT P0, RZ, R28.reuse, 0x80000, RZ, 0xc0, !PT ;  /* 0x000800001cff7812 */ /* 0x040fe2000780c0ff */
[----:B------:R-:W-:Y:S01]  /*11b0*/  LDGSTS.E.BYPASS.128 [R15+0x3400], desc[UR14][R68.64+0x80], P2 ;  /* 0x03400080440f7fae */ /* 0x000fe20009101c4e */
[----:B------:R-:W-:-:S03]  /*11c0*/  LOP3.LUT R28, R28, 0xfffff7ff, RZ, 0xc0, !PT ;  /* 0xfffff7ff1c1c7812 */ /* 0x000fc600078ec0ff */
[----:B------:R-:W-:Y:S04]  /*11d0*/  LDGSTS.E.BYPASS.128 [R15+0x3800], desc[UR14][R70.64+0x80], P5 ;  /* 0x03800080460f7fae */ /* 0x000fe8000a901c4e */
[----:B------:R-:W-:Y:S04]  /*11e0*/  LDGSTS.E.BYPASS.128 [R15+0x3c00], desc[UR14][R72.64+0x80], P6 ;  /* 0x03c00080480f7fae */ /* 0x000fe8000b101c4e */
[----:B------:R-:W-:Y:S01]  /*11f0*/  @P0 LOP3.LUT R28, R28, 0x800, RZ, 0xfc, !PT ;  /* 0x000008001c1c0812 */ /* 0x000fe200078efcff */
[----:B------:R-:W0:Y:S01]  /*1200*/  LDGDEPBAR ;  /* 0x00000000000079af */ /* 0x000e220000000000 */
[----:B------:R-:W-:-:S02]  /*1210*/  ISETP.NE.AND P0, PT, R40, RZ, PT ;  /* 0x000000ff2800720c */ /* 0x000fc40003f05270 */
[----:B------:R-:W-:Y:S01]  /*1220*/  LOP3.LUT R28, R28, 0xfffffbff, RZ, 0xc0, !PT ;  /* 0xfffffbff1c1c7812 */ /* 0x000fe200078ec0ff */
[----:B------:R-:W-:Y:S10]  /*1230*/  BAR.SYNC.DEFER_BLOCKING 0x0 ;  /* 0x0000000000007b1d */ /* 0x000ff40000010000 */
[----:B------:R-:W-:-:S04]  /*1240*/  @P0 LOP3.LUT R28, R28, 0x400, RZ, 0xfc, !PT ;  /* 0x000004001c1c0812 */ /* 0x000fc800078efcff */
[----:B------:R-:W-:Y:S02]  /*1250*/  LOP3.LUT R28, R28, 0xfffffdff, RZ, 0xc0, !PT ;  /* 0xfffffdff1c1c7812 */ /* 0x000fe400078ec0ff */
[----:B------:R-:W-:Y:S02]  /*1260*/  PLOP3.LUT P0, PT, P4, PT, PT, 0x80, 0x0 ;  /* 0x000000000000781c */ /* 0x000fe4000270f070 */
[----:B------:R-:W-:-:S04]  /*1270*/  @P3 LOP3.LUT R28, R28, 0x200, RZ, 0xfc, !PT ;  /* 0x000002001c1c3812 */ /* 0x000fc800078efcff */
[----:B------:R-:W-:Y:S02]  /*1280*/  LOP3.LUT R28, R28, 0xfffffff7, RZ, 0xc0, !PT ;  /* 0xfffffff71c1c7812 */ /* 0x000fe400078ec0ff */
[----:B------:R-:W-:Y:S01]  /*1290*/  P2R R40, PR, RZ, 0x2 ;  /* 0x00000002ff287803 */ /* 0x000fe20000000000 */
[----:B------:R-:W-:Y:S01]  /*12a0*/  @!PT LDS RZ, [RZ] ;  /* 0x00000000fffff984 */ /* 0x000fe20000000800 */
[----:B------:R-:W-:Y:S01]  /*12b0*/  @!PT LDS RZ, [RZ] ;  /* 0x00000000fffff984 */ /* 0x000fe20000000800 */
[----:B------:R-:W-:Y:S01]  /*12c0*/  @!PT LDS RZ, [RZ] ;  /* 0x00000000fffff984 */ /* 0x000fe20000000800 */
[----:B------:R-:W-:Y:S01]  /*12d0*/  LDGSTS.E.BYPASS.128 [R15+0x4000], desc[UR14][R30.64+0x100], !PT ;  /* 0x040001001e0f7fae */ /* 0x000fe2000f901c4e */
[----:B------:R-:W-:-:S03]  /*12e0*/  LOP3.LUT R28, R28, 0xffffffbf, RZ, 0xc0, !PT ;  /* 0xffffffbf1c1c7812 */ /* 0x000fc600078ec0ff */
[----:B------:R-:W-:Y:S01]  /*12f0*/  LDGSTS.E.BYPASS.128 [R15+0x4400], desc[UR14][R60.64+0x100], !PT ;  /* 0x044001003c0f7fae */ /* 0x000fe2000f901c4e */
[----:B------:R-:W-:-:S03]  /*1300*/  @P0 LOP3.LUT R28, R28, 0x40, RZ, 0xfc, !PT ;  /* 0x000000401c1c0812 */ /* 0x000fc600078efcff */
[----:B------:R-:W-:Y:S01]  /*1310*/  LDGSTS.E.BYPASS.128 [R15+0x4800], desc[UR14][R62.64+0x100], !PT ;  /* 0x048001003e0f7fae */ /* 0x000fe2000f901c4e */
[----:B------:R-:W-:-:S03]  /*1320*/  @P1 LOP3.LUT R28, R28, 0x8, RZ, 0xfc, !PT ;  /* 0x000000081c1c1812 */ /* 0x000fc600078efcff */
[----:B------:R-:W-:Y:S01]  /*1330*/  LDGSTS.E.BYPASS.128 [R15+0x4c00], desc[UR14][R64.64+0x100], !PT ;  /* 0x04c00100400f7fae */ /* 0x000fe2000f901c4e */
[C---:B------:R-:W-:Y:S02]  /*1340*/  LOP3.LUT P1, RZ, R28.reuse, 0x80000, RZ, 0xc0, !PT ;  /* 0x000800001cff7812 */ /* 0x040fe4000782c0ff */
[----:B------:R-:W-:Y:S01]  /*1350*/  LOP3.LUT R28, R28, 0xfffffeff, RZ, 0xc0, !PT ;  /* 0xfffffeff1c1c7812 */ /* 0x000fe200078ec0ff */
[----:B------:R-:W-:Y:S04]  /*1360*/  LDGSTS.E.BYPASS.128 [R15+0x5000], desc[UR14][R66.64+0x100], !PT ;  /* 0x05000100420f7fae */ /* 0x000fe8000f901c4e */
[----:B------:R-:W-:Y:S04]  /*1370*/  LDGSTS.E.BYPASS.128 [R15+0x5400], desc[UR14][R68.64+0x100], !PT ;  /* 0x05400100440f7fae */ /* 0x000fe8000f901c4e */
[----:B------:R-:W-:Y:S02]  /*1380*/  LDGSTS.E.BYPASS.128 [R15+0x5800], desc[UR14][R70.64+0x100], !PT ;  /* 0x05800100460f7fae */ /* 0x000fe4000f901c4e */
[----:B------:R-:W-:-:S02]  /*1390*/  @P1 LOP3.LUT R28, R28, 0x100, RZ, 0xfc, !PT ;  /* 0x000001001c1c1812 */ /* 0x000fc400078efcff */
[----:B------:R1:W-:Y:S02]  /*13a0*/  LDGSTS.E.BYPASS.128 [R15+0x5c00], desc[UR14][R72.64+0x100], !PT ;  /* 0x05c00100480f7fae */ /* 0x0003e4000f901c4e */
[C---:B------:R-:W-:Y:S02]  /*13b0*/  LOP3.LUT P1, RZ, R28.reuse, 0x40000, RZ, 0xc0, !PT ;  /* 0x000400001cff7812 */ /* 0x040fe4000782c0ff */
[----:B------:R-:W-:Y:S01]  /*13c0*/  LOP3.LUT R28, R28, 0xffffff7f, RZ, 0xc0, !PT ;  /* 0xffffff7f1c1c7812 */ /* 0x000fe200078ec0ff */
[----:B------:R-:W0:Y:S10]  /*13d0*/  LDGDEPBAR ;  /* 0x00000000000079af */ /* 0x000e340000000000 */
[----:B------:R-:W-:-:S04]  /*13e0*/  @P1 LOP3.LUT R28, R28, 0x80, RZ, 0xfc, !PT ;  /* 0x000000801c1c1812 */ /* 0x000fc800078efcff */
[C---:B------:R-:W-:Y:S02]  /*13f0*/  LOP3.LUT P1, RZ, R28.reuse, 0x20000, RZ, 0xc0, !PT ;  /* 0x000200001cff7812 */ /* 0x040fe4000782c0ff */
[----:B------:R-:W-:-:S11]  /*1400*/  LOP3.LUT R28, R28, 0xffffffdf, RZ, 0xc0, !PT ;  /* 0xffffffdf1c1c7812 */ /* 0x000fd600078ec0ff */
[----:B------:R-:W-:-:S04]  /*1410*/  @P1 LOP3.LUT R28, R28, 0x20, RZ, 0xfc, !PT ;  /* 0x000000201c1c1812 */ /* 0x000fc800078efcff */
[C---:B------:R-:W-:Y:S02]  /*1420*/  LOP3.LUT P1, RZ, R28.reuse, 0x10000, RZ, 0xc0, !PT ;  /* 0x000100001cff7812 */ /* 0x040fe4000782c0ff */
[----:B------:R-:W-:-:S11]  /*1430*/  LOP3.LUT R28, R28, 0xffffffef, RZ, 0xc0, !PT ;  /* 0xffffffef1c1c7812 */ /* 0x000fd600078ec0ff */
[----:B------:R-:W-:Y:S02]  /*1440*/  @P1 LOP3.LUT R28, R28, 0x10, RZ, 0xfc, !PT ;  /* 0x000000101c1c1812 */ /* 0x000fe400078efcff */
[----:B------:R-:W-:Y:S01]  /*1450*/  ISETP.NE.AND P1, PT, R40, RZ, PT ;  /* 0x000000ff2800720c */ /* 0x000fe20003f25270 */
[----:B------:R-:W-:Y:S01]  /*1460*/  UIADD3 UR4, UR10, 0x6900, URZ ;  /* 0x000069000a047890 */ /* 0x000fe2000fffe03f */
[----:B------:R-:W-:Y:S02]  /*1470*/  LOP3.LUT R28, R28, 0xfffffffb, RZ, 0xc0, !PT ;  /* 0xfffffffb1c1c7812 */ /* 0x000fe400078ec0ff */
[--C-:B------:R-:W-:Y:S02]  /*1480*/  LOP3.LUT R214, R206, 0x40, R159.reuse, 0xfe, !PT ;  /* 0x00000040ced67812 */ /* 0x100fe400078efe9f */
[--C-:B------:R-:W-:Y:S02]  /*1490*/  LOP3.LUT R215, R207, 0x40, R159.reuse, 0xfe, !PT ;  /* 0x00000040cfd77812 */ /* 0x100fe400078efe9f */
[----:B------:R-:W-:-:S02]  /*14a0*/  LOP3.LUT R216, R208, 0x40, R159, 0xfe, !PT ;  /* 0x00000040d0d87812 */ /* 0x000fc400078efe9f */
[--C-:B------:R-:W-:Y:S02]  /*14b0*/  LOP3.LUT R217, R209, 0x40, R159.reuse, 0xfe, !PT ;  /* 0x00000040d1d97812 */ /* 0x100fe400078efe9f */
[--C-:B------:R-:W-:Y:S02]  /*14c0*/  LOP3.LUT R218, R210, 0x40, R159.reuse, 0xfe, !PT ;  /* 0x00000040d2da7812 */ /* 0x100fe400078efe9f */
[--C-:B------:R-:W-:Y:S02]  /*14d0*/  LOP3.LUT R219, R211, 0x40, R159.reuse, 0xfe, !PT ;  /* 0x00000040d3db7812 */ /* 0x100fe400078efe9f */
[--C-:B------:R-:W-:Y:S02]  /*14e0*/  LOP3.LUT R220, R212, 0x40, R159.reuse, 0xfe, !PT ;  /* 0x00000040d4dc7812 */ /* 0x100fe400078efe9f */
[--C-:B------:R-:W-:Y:S02]  /*14f0*/  LOP3.LUT R221, R213, 0x40, R159.reuse, 0xfe, !PT ;  /* 0x00000040d5dd7812 */ /* 0x100fe400078efe9f */
[----:B-1----:R-:W-:-:S02]  /*1500*/  LOP3.LUT R15, R206, 0x80, R159, 0xfe, !PT ;  /* 0x00000080ce0f7812 */ /* 0x002fc400078efe9f */
[--C-:B------:R-:W-:Y:S02]  /*1510*/  LOP3.LUT R16, R207, 0x80, R159.reuse, 0xfe, !PT ;  /* 0x00000080cf107812 */ /* 0x100fe400078efe9f */
[--C-:B------:R-:W-:Y:S02]  /*1520*/  LOP3.LUT R17, R208, 0x80, R159.reuse, 0xfe, !PT ;  /* 0x00000080d0117812 */ /* 0x100fe400078efe9f */
[--C-:B------:R-:W-:Y:S02]  /*1530*/  LOP3.LUT R18, R209, 0x80, R159.reuse, 0xfe, !PT ;  /* 0x00000080d1127812 */ /* 0x100fe400078efe9f */
[--C-:B------:R-:W-:Y:S02]  /*1540*/  LOP3.LUT R19, R210, 0x80, R159.reuse, 0xfe, !PT ;  /* 0x00000080d2137812 */ /* 0x100fe400078efe9f */
[--C-:B------:R-:W-:Y:S02]  /*1550*/  LOP3.LUT R20, R211, 0x80, R159.reuse, 0xfe, !PT ;  /* 0x00000080d3147812 */ /* 0x100fe400078efe9f */
[----:B------:R-:W-:-:S02]  /*1560*/  LOP3.LUT R158, R212, 0x80, R159, 0xfe, !PT ;  /* 0x00000080d49e7812 */ /* 0x000fc400078efe9f */
[----:B------:R-:W-:Y:S02]  /*1570*/  LOP3.LUT R159, R213, 0x80, R159, 0xfe, !PT ;  /* 0x00000080d59f7812 */ /* 0x000fe400078efe9f */
[C---:B------:R-:W-:Y:S02]  /*1580*/  LOP3.LUT R241, R74.reuse, 0x10, RZ, 0x3c, !PT ;  /* 0x000000104af17812 */ /* 0x040fe400078e3cff */
[C---:B------:R-:W-:Y:S02]  /*1590*/  LOP3.LUT R240, R74.reuse, 0x20, RZ, 0x3c, !PT ;  /* 0x000000204af07812 */ /* 0x040fe400078e3cff */
[C---:B------:R-:W-:Y:S02]  /*15a0*/  LOP3.LUT R239, R74.reuse, 0x30, RZ, 0x3c, !PT ;  /* 0x000000304aef7812 */ /* 0x040fe400078e3cff */
[C---:B------:R-:W-:Y:S02]  /*15b0*/  LOP3.LUT R238, R74.reuse, 0x410, RZ, 0x3c, !PT ;  /* 0x000004104aee7812 */ /* 0x040fe400078e3cff */
[----:B------:R-:W-:-:S02]  /*15c0*/  LOP3.LUT R237, R74, 0x420, RZ, 0x3c, !PT ;  /* 0x000004204aed7812 */ /* 0x000fc400078e3cff */
[C---:B------:R-:W-:Y:S02]  /*15d0*/  LOP3.LUT R236, R74.reuse, 0x430, RZ, 0x3c, !PT ;  /* 0x000004304aec7812 */ /* 0x040fe400078e3cff */
[C---:B------:R-:W-:Y:S02]  /*15e0*/  LOP3.LUT R235, R74.reuse, 0x810, RZ, 0x3c, !PT ;  /* 0x000008104aeb7812 */ /* 0x040fe400078e3cff */
[C---:B------:R-:W-:Y:S02]  /*15f0*/  LOP3.LUT R234, R74.reuse, 0x820, RZ, 0x3c, !PT ;  /* 0x000008204aea7812 */ /* 0x040fe400078e3cff */
[C---:B------:R-:W-:Y:S02]  /*1600*/  LOP3.LUT R233, R74.reuse, 0x830, RZ, 0x3c, !PT ;  /* 0x000008304ae97812 */ /* 0x040fe400078e3cff */
[C---:B------:R-:W-:Y:S02]  /*1610*/  LOP3.LUT R232, R74.reuse, 0xc10, RZ, 0x3c, !PT ;  /* 0x00000c104ae87812 */ /* 0x040fe400078e3cff */
[----:B------:R-:W-:-:S02]  /*1620*/  LOP3.LUT R231, R74, 0xc20, RZ, 0x3c, !PT ;  /* 0x00000c204ae77812 */ /* 0x000fc400078e3cff */
[----:B------:R-:W-:Y:S02]  /*1630*/  LOP3.LUT R230, R74, 0xc30, RZ, 0x3c, !PT ;  /* 0x00000c304ae67812 */ /* 0x000fe400078e3cff */
[----:B------:R-:W-:Y:S02]  /*1640*/  @P1 LOP3.LUT R28, R28, 0x4, RZ, 0xfc, !PT ;  /* 0x000000041c1c1812 */ /* 0x000fe400078efcff */
[----:B------:R-:W-:Y:S02]  /*1650*/  SEL R250, RZ, 0x10, !P3 ;  /* 0x00000010fffa7807 */ /* 0x000fe40005800000 */
[----:B------:R-:W-:Y:S02]  /*1660*/  SEL R247, RZ, 0x10, !P2 ;  /* 0x00000010fff77807 */ /* 0x000fe40005000000 */
[----:B------:R-:W-:Y:S02]  /*1670*/  PLOP3.LUT P0, PT, P2, PT, PT, 0x80, 0x0 ;  /* 0x000000000000781c */ /* 0x000fe4000170f070 */
[----:B------:R-:W-:Y:S01]  /*1680*/  PLOP3.LUT P1, PT, P2, PT, PT, 0x80, 0x0 ;  /* 0x000000000000781c */ /* 0x000fe2000172f070 */
[----:B------:R-:W-:Y:S01]  /*1690*/  IMAD.MOV.U32 R160, RZ, RZ, 0xc0 ;  /* 0x000000c0ffa07424 */ /* 0x000fe200078e00ff */
[C---:B------:R-:W-:Y:S01]  /*16a0*/  SHF.L.U64.HI R244, R243.reuse, 0x5, R244 ;  /* 0x00000005f3f47819 */ /* 0x040fe200000102f4 */
[----:B------:R-:W-:Y:S01]  /*16b0*/  IMAD.SHL.U32 R243, R243, 0x20, RZ ;  /* 0x00000020f3f37824 */ /* 0x000fe200078e00ff */
[----:B------:R-:W-:Y:S01]  /*16c0*/  SEL R249, RZ, 0x10, !P4 ;  /* 0x00000010fff97807 */ /* 0x000fe20006000000 */
[----:B------:R-:W-:Y:S01]  /*16d0*/  IMAD.MOV.U32 R182, RZ, RZ, R198 ;  /* 0x000000ffffb67224 */ /* 0x000fe200078e00c6 */
[----:B------:R-:W-:Y:S01]  /*16e0*/  SEL R246, RZ, 0x10, !P5 ;  /* 0x00000010fff67807 */ /* 0x000fe20006800000 */
[----:B------:R-:W-:Y:S01]  /*16f0*/  IMAD.MOV.U32 R183, RZ, RZ, R199 ;  /* 0x000000ffffb77224 */ /* 0x000fe200078e00c7 */
[----:B------:R-:W-:Y:S01]  /*1700*/  PLOP3.LUT P3, PT, P5, PT, PT, 0x80, 0x0 ;  /* 0x000000000000781c */ /* 0x000fe20002f6f070 */
[----:B------:R-:W-:Y:S01]  /*1710*/  IMAD.MOV.U32 R184, RZ, RZ, R200 ;  /* 0x000000ffffb87224 */ /* 0x000fe200078e00c8 */
[----:B------:R-:W-:Y:S01]  /*1720*/  PLOP3.LUT P2, PT, P5, PT, PT, 0x80, 0x0 ;  /* 0x000000000000781c */ /* 0x000fe20002f4f070 */
[----:B------:R-:W-:Y:S01]  /*1730*/  IMAD.MOV.U32 R185, RZ, RZ, R201 ;  /* 0x000000ffffb97224 */ /* 0x000fe200078e00c9 */
[----:B------:R-:W-:Y:S01]  /*1740*/  LEA R29, R74, UR4, 0x1 ;  /* 0x000000044a1d7c11 */ /* 0x000fe2000f8e08ff */
[----:B------:R-:W-:Y:S01]  /*1750*/  IMAD.MOV.U32 R186, RZ, RZ, R202 ;  /* 0x000000ffffba7224 */ /* 0x000fe200078e00ca */
[----:B------:R-:W-:Y:S01]  /*1760*/  SEL R245, RZ, 0x10, !P6 ;  /* 0x00000010fff57807 */ /* 0x000fe20007000000 */
[----:B------:R-:W-:Y:S01]  /*1770*/  IMAD.MOV.U32 R187, RZ, RZ, R203 ;  /* 0x000000ffffbb7224 */ /* 0x000fe200078e00cb */
[----:B------:R-:W-:Y:S01]  /*1780*/  LEA R241, R241, UR4, 0x1 ;  /* 0x00000004f1f17c11 */ /* 0x000fe2000f8e08ff */
        /* <DEDUP_REMOVED lines=23> */
[----:B------:R-:W-:Y:S01]  /*1900*/  PLOP3.LUT P4, PT, P6, PT, PT, 0x80, 0x0 ;  /* 0x000000000000781c */ /* 0x000fe2000378f070 */
[----:B------:R-:W-:Y:S01]  /*1910*/  IMAD.MOV.U32 R191, RZ, RZ, R200 ;  /* 0x000000ffffbf7224 */ /* 0x000fe200078e00c8 */
[----:B------:R-:W-:Y:S01]  /*1920*/  PLOP3.LUT P5, PT, P6, PT, PT, 0x80, 0x0 ;  /* 0x000000000000781c */ /* 0x000fe200037af070 */
[----:B------:R-:W-:-:S02]  /*1930*/  IMAD.MOV.U32 R192, RZ, RZ, R201 ;  /* 0x000000ffffc07224 */ /* 0x000fc400078e00c9 */
[----:B------:R-:W-:Y:S02]  /*1940*/  IMAD.MOV.U32 R193, RZ, RZ, R202 ;  /* 0x000000ffffc17224 */ /* 0x000fe400078e00ca */
[----:B------:R-:W-:Y:S02]  /*1950*/  IMAD.MOV.U32 R194, RZ, RZ, R203 ;  /* 0x000000ffffc27224 */ /* 0x000fe400078e00cb */
[----:B------:R-:W-:Y:S02]  /*1960*/  IMAD.MOV.U32 R195, RZ, RZ, R204 ;  /* 0x000000ffffc37224 */ /* 0x000fe400078e00cc */
[----:B------:R-:W-:Y:S02]  /*1970*/  IMAD.MOV.U32 R196, RZ, RZ, R205 ;  /* 0x000000ffffc47224 */ /* 0x000fe400078e00cd */
[----:B------:R-:W-:Y:S02]  /*1980*/  IMAD.MOV.U32 R150, RZ, RZ, R198 ;  /* 0x000000ffff967224 */ /* 0x000fe400078e00c6 */
        /* <DEDUP_REMOVED lines=46> */
[----:B------:R-:W-:Y:S01]  /*1c70*/  IMAD.MOV.U32 R176, RZ, RZ, R221 ;  /* 0x000000ffffb07224 */ /* 0x000fe200078e00dd */
[----:B------:R-:W-:Y:S01]  /*1c80*/  UMOV UR5, 0x2 ;  /* 0x0000000200057882 */ /* 0x000fe20000000000 */
[----:B------:R-:W-:Y:S01]  /*1c90*/  UMOV UR13, 0xffffffff ;  /* 0xffffffff000d7882 */ /* 0x000fe20000000000 */
[----:B------:R-:W-:Y:S02]  /*1ca0*/  UPLOP3.LUT UP0, UPT, UPT, UPT, UPT, 0x80, 0x0 ;  /* 0x000000000000789c */ /* 0x000fe40003f0f070 */
[----:B--2---:R-:W-:-:S12]  /*1cb0*/  UIMAD.WIDE UR8, UR12, 0x2, UR8 ;  /* 0x000000020c0878a5 */ /* 0x004fd8000f8e0208 */
.L_x_0:
[----:B------:R-:W-:Y:S01]  /*1cc0*/  LEA R46, P6, R59, UR8, 0x1 ;  /* 0x000000083b2e7c11 */ /* 0x000fe2000f8c08ff */
[----:B------:R-:W-:-:S04]  /*1cd0*/  DEPBAR.LE SB0, 0x2 ;  /* 0x000080800000791a */ /* 0x000fc80000000000 */
[----:B------:R-:W-:Y:S01]  /*1ce0*/  LEA.HI.X R47, R59, UR9, R38, 0x1, P6 ;  /* 0x000000093b2f7c11 */ /* 0x000fe2000b0f0c26 */
[----:B------:R-:W-:Y:S01]  /*1cf0*/  UIADD3 UR13, UR13, 0x1, URZ ;  /* 0x000000010d0d7890 */ /* 0x000fe2000fffe03f */
[----:B------:R-:W-:Y:S01]  /*1d00*/  LEA R44, P6, R58, UR8, 0x1 ;  /* 0x000000083a2c7c11 */ /* 0x000fe2000f8c08ff */
[----:B------:R-:W-:Y:S01]  /*1d10*/  BAR.SYNC.DEFER_BLOCKING 0x0 ;  /* 0x0000000000007b1d */ /* 0x000fe20000010000 */
[----:B------:R-:W-:Y:S01]  /*1d20*/  LOP3.LUT R76, R2, 0x10, RZ, 0x3c, !PT ;  /* 0x00000010024c7812 */ /* 0x000fe200078e3cff */
[----:B------:R-:W-:Y:S01]  /*1d30*/  UISETP.GT.AND UP1, UPT, UR13, 0x2, UPT ;  /* 0x000000020d00788c */ /* 0x000fe2000bf24270 */
[----:B------:R-:W-:Y:S01]  /*1d40*/  LEA.HI.X R45, R58, UR9, R39, 0x1, P6 ;  /* 0x000000093a2d7c11 */ /* 0x000fe2000b0f0c27 */
[----:B------:R-:W-:Y:S01]  /*1d50*/  UIADD3 UR5, UR5, 0x1, URZ ;  /* 0x0000000105057890 */ /* 0x000fe2000fffe03f */
[C---:B------:R-:W-:Y:S01]  /*1d60*/  LEA R42, P6, R57.reuse, UR8, 0x1 ;  /* 0x00000008392a7c11 */ /* 0x040fe2000f8c08ff */
[----:B------:R-:W-:Y:S01]  /*1d70*/  USEL UR13, UR13, URZ, !UP1 ;  /* 0x0000003f0d0d7287 */ /* 0x000fe2000c800000 */
[----:B------:R-:W-:Y:S01]  /*1d80*/  LOP3.LUT R72, R2, 0x20, RZ, 0x3c, !PT ;  /* 0x0000002002487812 */ /* 0x000fe200078e3cff */
[----:B------:R-:W-:Y:S01]  /*1d90*/  UISETP.GT.AND UP1, UPT, UR5, 0x2, UPT ;  /* 0x000000020500788c */ /* 0x000fe2000bf24270 */
[----:B------:R-:W-:Y:S01]  /*1da0*/  LEA.HI.X R43, R57, UR9, R36, 0x1, P6 ;  /* 0x00000009392b7c11 */ /* 0x000fe2000b0f0c24 */
[----:B------:R-:W-:Y:S01]  /*1db0*/  ULEA UR4, UR13, UR10, 0xd ;  /* 0x0000000a0d047291 */ /* 0x000fe2000f8e683f */
[----:B------:R-:W-:Y:S01]  /*1dc0*/  LEA R40, P6, R56, UR8, 0x1 ;  /* 0x0000000838287c11 */ /* 0x000fe2000f8c08ff */
[----:B------:R-:W-:Y:S01]  /*1dd0*/  USEL UR5, UR5, URZ, !UP1 ;  /* 0x0000003f05057287 */ /* 0x000fe2000c800000 */
[----:B------:R-:W-:-:S02]  /*1de0*/  P2R R180, PR, RZ, 0x20 ;  /* 0x00000020ffb47803 */ /* 0x000fc40000000000 */
[----:B------:R-:W-:Y:S02]  /*1df0*/  LEA.HI.X R41, R56, UR9, R37, 0x1, P6 ;  /* 0x0000000938297c11 */ /* 0x000fe4000b0f0c25 */
[----:B------:R-:W-:Y:S02]  /*1e00*/  LOP3.LUT R56, R2, 0x30, RZ, 0x3c, !PT ;  /* 0x0000003002387812 */ /* 0x000fe400078e3cff */
[----:B------:R-:W-:Y:S02]  /*1e10*/  LEA R76, R76, UR4, 0x1 ;  /* 0x000000044c4c7c11 */ /* 0x000fe4000f8e08ff */
[----:B------:R-:W-:Y:S02]  /*1e20*/  LEA R72, R72, UR4, 0x1 ;  /* 0x0000000448487c11 */ /* 0x000fe4000f8e08ff */
[----:B------:R-:W-:Y:S01]  /*1e30*/  LEA R130, R2, UR4, 0x1 ;  /* 0x0000000402827c11 */ /* 0x000fe2000f8e08ff */
[----:B------:R-:W-:Y:S01]  /*1e40*/  LDSM.16.M88.4 R68, [R29] ;  /* 0x000000001d44783b */ /* 0x000fe20000000200 */
[----:B------:R-:W-:-:S02]  /*1e50*/  LEA R56, R56, UR4, 0x1 ;  /* 0x0000000438387c11 */ /* 0x000fc4000f8e08ff */
[C---:B------:R-:W-:Y:S01]  /*1e60*/  LEA R38, P6, R55.reuse, UR8, 0x1 ;  /* 0x0000000837267c11 */ /* 0x040fe2000f8c08ff */
[----:B------:R-:W1:Y:S01]  /*1e70*/  LDSM.16.MT88.4 R64, [R130] ;  /* 0x000000008240783b */ /* 0x000e620000004200 */
[----:B------:R-:W-:Y:S02]  /*1e80*/  LOP3.LUT P5, RZ, R28, 0x100, RZ, 0xc0, !PT ;  /* 0x000001001cff7812 */ /* 0x000fe400078ac0ff */
[----:B------:R-:W-:Y:S01]  /*1e90*/  LEA.HI.X R39, R55, UR9, R34, 0x1, P6 ;  /* 0x0000000937277c11 */ /* 0x000fe2000b0f0c22 */
[----:B------:R-:W2:Y:S01]  /*1ea0*/  LDSM.16.MT88.4 R76, [R76] ;  /* 0x000000004c4c783b */ /* 0x000ea20000004200 */
[C---:B------:R-:W-:Y:S02]  /*1eb0*/  LEA R36, P6, R54.reuse, UR8, 0x1 ;  /* 0x0000000836247c11 */ /* 0x040fe4000f8c08ff */
[----:B------:R-:W-:Y:S01]  /*1ec0*/  P2R R179, PR, RZ, 0x10 ;  /* 0x00000010ffb37803 */ /* 0x000fe20000000000 */
[----:B------:R-:W3:Y:S01]  /*1ed0*/  LDSM.16.MT88.4 R72, [R72] ;  /* 0x000000004848783b */ /* 0x000ee20000004200 */
[----:B------:R-:W-:-:S02]  /*1ee0*/  LEA.HI.X R37, R54, UR9, R35, 0x1, P6 ;  /* 0x0000000936257c11 */ /* 0x000fc4000b0f0c23 */
[C---:B------:R-:W-:Y:S01]  /*1ef0*/  LEA R34, P6, R53.reuse, UR8, 0x1 ;  /* 0x0000000835227c11 */ /* 0x040fe2000f8c08ff */
[----:B------:R-:W4:Y:S01]  /*1f00*/  LDSM.16.MT88.4 R56, [R56] ;  /* 0x000000003838783b */ /* 0x000f220000004200 */
[----:B------:R-:W-:Y:S02]  /*1f10*/  LOP3.LUT P4, RZ, R28, 0x80, RZ, 0xc0, !PT ;  /* 0x000000801cff7812 */ /* 0x000fe4000788c0ff */
[----:B------:R-:W-:Y:S01]  /*1f20*/  LEA.HI.X R35, R53, UR9, R32, 0x1, P6 ;  /* 0x0000000935237c11 */ /* 0x000fe2000b0f0c20 */
[----:B------:R-:W-:Y:S01]  /*1f30*/  LDSM.16.M88.4 R112, [R241] ;  /* 0x00000000f170783b */ /* 0x000fe20000000200 */
[C---:B------:R-:W-:Y:S02]  /*1f40*/  LEA R32, P6, R52.reuse, UR8, 0x1 ;  /* 0x0000000834207c11 */ /* 0x040fe4000f8c08ff */
[----:B------:R-:W-:Y:S01]  /*1f50*/  P2R R178, PR, RZ, 0x8 ;  /* 0x00000008ffb27803 */ /* 0x000fe20000000000 */
[----:B------:R-:W-:Y:S01]  /*1f60*/  LDSM.16.M88.4 R60, [R29+0x800] ;  /* 0x000800001d3c783b */ /* 0x000fe20000000200 */
[----:B------:R-:W-:-:S02]  /*1f70*/  LEA.HI.X R33, R52, UR9, R33, 0x1, P6 ;  /* 0x0000000934217c11 */ /* 0x000fc4000b0f0c21 */
[C---:B------:R-:W-:Y:S01]  /*1f80*/  LOP3.LUT P3, RZ, R28.reuse, 0x20, RZ, 0xc0, !PT ;  /* 0x000000201cff7812 */ /* 0x040fe2000786c0ff */
[----:B------:R-:W5:Y:S01]  /*1f90*/  LDSM.16.M88.4 R52, [R29+0x1000] ;  /* 0x001000001d34783b */ /* 0x000f620000000200 */
[----:B------:R-:W-:Y:S02]  /*1fa0*/  P2R R177, PR, RZ, 0x1 ;  /* 0x00000001ffb17803 */ /* 0x000fe40000000000 */
[C---:B------:R-:W-:Y:S01]  /*1fb0*/  LOP3.LUT P0, RZ, R28.reuse, 0x10, RZ, 0xc0, !PT ;  /* 0x000000101cff7812 */ /* 0x040fe2000780c0ff */
[----:B------:R-:W5:Y:S01]  /*1fc0*/  LDSM.16.M88.4 R48, [R29+0x1800] ;  /* 0x001800001d30783b */ /* 0x000f620000000200 */
[----:B------:R-:W-:Y:S02]  /*1fd0*/  LOP3.LUT P6, RZ, R28, 0x4, RZ, 0xc0, !PT ;  /* 0x000000041cff7812 */ /* 0x000fe400078cc0ff */
[----:B------:R-:W-:Y:S01]  /*1fe0*/  LOP3.LUT R160, R160, 0x38, R242, 0xf8, !PT ;  /* 0x00000038a0a07812 */ /* 0x000fe200078ef8f2 */
[----:B------:R-:W-:Y:S04]  /*1ff0*/  LDSM.16.M88.4 R92, [R238] ;  /* 0x00000000ee5c783b */ /* 0x000fe80000000200 */
[----:B------:R-:W-:Y:S01]  /*2000*/  LDSM.16.M88.4 R132, [R240] ;  /* 0x00000000f084783b */ /* 0x000fe20000000200 */
[----:B-1----:R-:W-:-:S02]  /*2010*/  HMUL2.BF16_V2 R118, R7, R64 ;  /* 0x0000004007767232 */ /* 0x002fc40000200000 */
[C---:B------:R-:W-:Y:S02]  /*2020*/  HMUL2.BF16_V2 R119, R8.reuse, R65 ;  /* 0x0000004108777232 */ /* 0x040fe40000200000 */
[C---:B--2---:R-:W-:Y:S02]  /*2030*/  HMUL2.BF16_V2 R116, R7.reuse, R76 ;  /* 0x0000004c07747232 */ /* 0x044fe40000200000 */
[C---:B------:R-:W-:Y:S02]  /*2040*/  HMUL2.BF16_V2 R117, R8.reuse, R77 ;  /* 0x0000004d08757232 */ /* 0x040fe40000200000 */
[C---:B---3--:R-:W-:Y:S01]  /*2050*/  HMUL2.BF16_V2 R128, R7.reuse, R72 ;  /* 0x0000004807807232 */ /* 0x048fe20000200000 */
[----:B------:R-:W-:Y:S01]  /*2060*/  HMMA.16816.F32.BF16 R108, R68, R118, RZ ;  /* 0x00000076446c723c */ /* 0x000fe200000418ff */
[----:B------:R-:W-:Y:S02]  /*2070*/  HMUL2.BF16_V2 R129, R8, R73 ;  /* 0x0000004908817232 */ /* 0x000fe40000200000 */
[----:B----4-:R-:W-:-:S02]  /*2080*/  HMUL2.BF16_V2 R126, R7, R56 ;  /* 0x00000038077e7232 */ /* 0x010fc40000200000 */
[----:B------:R-:W-:Y:S01]  /*2090*/  HMUL2.BF16_V2 R127, R8, R57 ;  /* 0x00000039087f7232 */ /* 0x000fe20000200000 */
[C---:B------:R-:W-:Y:S01]  /*20a0*/  HMMA.16816.F32.BF16 R140, R68.reuse, R116, RZ ;  /* 0x00000074448c723c */ /* 0x040fe200000418ff */
[C---:B------:R-:W-:Y:S02]  /*20b0*/  HMUL2.BF16_V2 R120, R9.reuse, R78 ;  /* 0x0000004e09787232 */ /* 0x040fe40000200000 */
[C---:B------:R-:W-:Y:S02]  /*20c0*/  HMUL2.BF16_V2 R121, R10.reuse, R79 ;  /* 0x0000004f0a797232 */ /* 0x040fe40000200000 */
[----:B------:R-:W1:Y:S01]  /*20d0*/  LDSM.16.M88.4 R76, [R235] ;  /* 0x00000000eb4c783b */ /* 0x000e620000000200 */
[----:B------:R-:W-:Y:S01]  /*20e0*/  HMMA.16816.F32.BF16 R136, R68, R128, RZ ;  /* 0x000000804488723c */ /* 0x000fe200000418ff */
[----:B------:R-:W-:Y:S02]  /*20f0*/  HMUL2.BF16_V2 R122, R9, R66 ;  /* 0x00000042097a7232 */ /* 0x000fe40000200000 */
[----:B------:R-:W-:-:S02]  /*2100*/  HMUL2.BF16_V2 R123, R10, R67 ;  /* 0x000000430a7b7232 */ /* 0x000fc40000200000 */
[----:B------:R-:W2:Y:S01]  /*2110*/  LDSM.16.M88.4 R64, [R232] ;  /* 0x00000000e840783b */ /* 0x000ea20000000200 */
[----:B------:R-:W-:Y:S01]  /*2120*/  HMMA.16816.F32.BF16 R68, R68, R126, RZ ;  /* 0x0000007e4444723c */ /* 0x000fe200000418ff */
[C---:B------:R-:W-:Y:S02]  /*2130*/  HMUL2.BF16_V2 R124, R9.reuse, R74 ;  /* 0x0000004a097c7232 */ /* 0x040fe40000200000 */
[C---:B------:R-:W-:Y:S02]  /*2140*/  HMUL2.BF16_V2 R125, R10.reuse, R75 ;  /* 0x0000004b0a7d7232 */ /* 0x040fe40000200000 */
[----:B------:R-:W-:Y:S01]  /*2150*/  HMUL2.BF16_V2 R56, R9, R58 ;  /* 0x0000003a09387232 */ /* 0x000fe20000200000 */
[----:B-----5:R-:W-:Y:S01]  /*2160*/  HMMA.16816.F32.BF16 R88, R52, R118, RZ ;  /* 0x000000763458723c */ /* 0x020fe200000418ff */
[----:B------:R-:W-:Y:S01]  /*2170*/  HMUL2.BF16_V2 R57, R10, R59 ;  /* 0x0000003b0a397232 */ /* 0x000fe20000200000 */
[C---:B------:R-:W-:Y:S02]  /*2180*/  LOP3.LUT R58, R2.reuse, 0x820, RZ, 0x3c, !PT ;  /* 0x00000820023a7812 */ /* 0x040fe400078e3cff */
[----:B------:R-:W-:-:S02]  /*2190*/  LOP3.LUT R59, R2, 0x830, RZ, 0x3c, !PT ;  /* 0x00000830023b7812 */ /* 0x000fc400078e3cff */
[----:B------:R-:W-:Y:S01]  /*21a0*/  HMMA.16816.F32.BF16 R84, R52, R116, RZ ;  /* 0x000000743454723c */ /* 0x000fe200000418ff */
[----:B------:R-:W-:Y:S02]  /*21b0*/  LEA R58, R58, UR4, 0x1 ;  /* 0x000000043a3a7c11 */ /* 0x000fe4000f8e08ff */
[----:B------:R-:W-:-:S03]  /*21c0*/  LEA R59, R59, UR4, 0x1 ;  /* 0x000000043b3b7c11 */ /* 0x000fc6000f8e08ff */
[C---:B------:R-:W-:Y:S06]  /*21d0*/  HMMA.16816.F32.BF16 R80, R52.reuse, R128, RZ ;  /* 0x000000803450723c */ /* 0x040fec00000418ff */
[----:B------:R-:W-:Y:S06]  /*21e0*/  HMMA.16816.F32.BF16 R52, R52, R126, RZ ;  /* 0x0000007e3434723c */ /* 0x000fec00000418ff */
[C---:B------:R-:W-:Y:S06]  /*21f0*/  HMMA.16816.F32.BF16 R108, R112.reuse, R122, R108 ;  /* 0x0000007a706c723c */ /* 0x040fec000004186c */
[C---:B------:R-:W-:Y:S06]  /*2200*/  HMMA.16816.F32.BF16 R140, R112.reuse, R120, R140 ;  /* 0x00000078708c723c */ /* 0x040fec000004188c */
[----:B------:R-:W-:Y:S06]  /*2210*/  HMMA.16816.F32.BF16 R136, R112, R124, R136 ;  /* 0x0000007c7088723c */ /* 0x000fec0000041888 */
[C---:B------:R-:W-:Y:S06]  /*2220*/  HMMA.16816.F32.BF16 R104, R60.reuse, R118, RZ ;  /* 0x000000763c68723c */ /* 0x040fec00000418ff */
[----:B------:R-:W-:Y:S06]  /*2230*/  HMMA.16816.F32.BF16 R100, R60, R116, RZ ;  /* 0x000000743c64723c */ /* 0x000fec00000418ff */
[----:B------:R-:W-:Y:S06]  /*2240*/  HMMA.16816.F32.BF16 R112, R112, R56, R68 ;  /* 0x000000387070723c */ /* 0x000fec0000041844 */
[C---:B------:R-:W-:Y:S06]  /*2250*/  HMMA.16816.F32.BF16 R72, R48.reuse, R118, RZ ;  /* 0x000000763048723c */ /* 0x040fec00000418ff */
[C---:B------:R-:W-:Y:S06]  /*2260*/  HMMA.16816.F32.BF16 R68, R48.reuse, R128, RZ ;  /* 0x000000803044723c */ /* 0x040fec00000418ff */
[----:B------:R-:W-:Y:S06]  /*2270*/  HMMA.16816.F32.BF16 R116, R48, R116, RZ ;  /* 0x000000743074723c */ /* 0x000fec00000418ff */
[----:B------:R-:W-:Y:S06]  /*2280*/  HMMA.16816.F32.BF16 R96, R60, R128, RZ ;  /* 0x000000803c60723c */ /* 0x000fec00000418ff */
[-C--:B------:R-:W-:Y:S06]  /*2290*/  HMMA.16816.F32.BF16 R48, R48, R126.reuse, RZ ;  /* 0x0000007e3030723c */ /* 0x080fec00000418ff */
[----:B------:R-:W-:Y:S06]  /*22a0*/  HMMA.16816.F32.BF16 R60, R60, R126, RZ ;  /* 0x0000007e3c3c723c */ /* 0x000fec00000418ff */
[C---:B-1----:R-:W-:Y:S06]  /*22b0*/  HMMA.16816.F32.BF16 R88, R76.reuse, R122, R88 ;  /* 0x0000007a4c58723c */ /* 0x042fec0000041858 */
[C---:B------:R-:W-:Y:S06]  /*22c0*/  HMMA.16816.F32.BF16 R84, R76.reuse, R120, R84 ;  /* 0x000000784c54723c */ /* 0x040fec0000041854 */
[C---:B------:R-:W-:Y:S06]  /*22d0*/  HMMA.16816.F32.BF16 R80, R76.reuse, R124, R80 ;  /* 0x0000007c4c50723c */ /* 0x040fec0000041850 */
[----:B------:R-:W-:Y:S06]  /*22e0*/  HMMA.16816.F32.BF16 R76, R76, R56, R52 ;  /* 0x000000384c4c723c */ /* 0x000fec0000041834 */
[----:B--2---:R-:W-:Y:S01]  /*22f0*/  HMMA.16816.F32.BF16 R72, R64, R122, R72 ;  /* 0x0000007a4048723c */ /* 0x004fe20000041848 */
[----:B------:R-:W-:-:S04]  /*2300*/  LOP3.LUT R53, R2, 0x810, RZ, 0x3c, !PT ;  /* 0x0000081002357812 */ /* 0x000fc800078e3cff */
[----:B------:R-:W-:Y:S01]  /*2310*/  LEA R53, R53, UR4, 0x1 ;  /* 0x0000000435357c11 */ /* 0x000fe2000f8e08ff */
[----:B------:R-:W-:Y:S01]  /*2320*/  HMMA.16816.F32.BF16 R68, R64, R124, R68 ;  /* 0x0000007c4044723c */ /* 0x000fe20000041844 */
[----:B------:R-:W-:-:S04]  /*2330*/  UMOV UR4, URZ ;  /* 0x0000003f00047c82 */ /* 0x000fc80008000000 */
[----:B------:R-:W1:Y:S01]  /*2340*/  LDSM.16.MT88.4 R52, [R53] ;  /* 0x000000003534783b */ /* 0x000e620000004200 */
[----:B------:R-:W-:Y:S06]  /*2350*/  HMMA.16816.F32.BF16 R116, R64, R120, R116 ;  /* 0x000000784074723c */ /* 0x000fec0000041874 */
[C---:B------:R-:W-:Y:S06]  /*2360*/  HMMA.16816.F32.BF16 R104, R92.reuse, R122, R104 ;  /* 0x0000007a5c68723c */ /* 0x040fec0000041868 */
[C---:B------:R-:W-:Y:S01]  /*2370*/  HMMA.16816.F32.BF16 R100, R92.reuse, R120, R100 ;  /* 0x000000785c64723c */ /* 0x040fe20000041864 */
[----:B------:R-:W2:Y:S05]  /*2380*/  LDSM.16.M88.4 R120, [R231] ;  /* 0x00000000e778783b */ /* 0x000eaa0000000200 */
[----:B------:R-:W-:Y:S01]  /*2390*/  HMMA.16816.F32.BF16 R96, R92, R124, R96 ;  /* 0x0000007c5c60723c */ /* 0x000fe20000041860 */
[----:B------:R-:W3:Y:S05]  /*23a0*/  LDSM.16.M88.4 R124, [R234] ;  /* 0x00000000ea7c783b */ /* 0x000eea0000000200 */
[-C--:B------:R-:W-:Y:S01]  /*23b0*/  HMMA.16816.F32.BF16 R64, R64, R56.reuse, R48 ;  /* 0x000000384040723c */ /* 0x080fe20000041830 */
[----:B------:R-:W4:Y:S05]  /*23c0*/  LDSM.16.MT88.4 R48, [R58] ;  /* 0x000000003a30783b */ /* 0x000f2a0000004200 */
[----:B------:R-:W-:Y:S01]  /*23d0*/  HMMA.16816.F32.BF16 R92, R92, R56, R60 ;  /* 0x000000385c5c723c */ /* 0x000fe2000004183c */
[----:B------:R-:W5:Y:S04]  /*23e0*/  LDSM.16.MT88.4 R60, [R130+0x1000] ;  /* 0x00100000823c783b */ /* 0x000f680000004200 */
[----:B------:R-:W5:Y:S04]  /*23f0*/  LDSM.16.MT88.4 R56, [R59] ;  /* 0x000000003b38783b */ /* 0x000f680000004200 */
[----:B------:R-:W5:Y:S01]  /*2400*/  LDSM.16.M88.4 R128, [R237] ;  /* 0x00000000ed80783b */ /* 0x000f620000000200 */
[----:B-1----:R-:W-:-:S02]  /*2410*/  HMUL2.BF16_V2 R52, R11, R52 ;  /* 0x000000340b347232 */ /* 0x002fc40000200000 */
[----:B------:R-:W-:Y:S02]  /*2420*/  HMUL2.BF16_V2 R53, R12, R53 ;  /* 0x000000350c357232 */ /* 0x000fe40000200000 */
[----:B------:R-:W-:Y:S02]  /*2430*/  HMUL2.BF16_V2 R54, R13, R54 ;  /* 0x000000360d367232 */ /* 0x000fe40000200000 */
[----:B------:R-:W-:-:S03]  /*2440*/  HMUL2.BF16_V2 R55, R14, R55 ;  /* 0x000000370e377232 */ /* 0x000fc60000200000 */
[-C--:B------:R-:W-:Y:S06]  /*2450*/  HMMA.16816.F32.BF16 R140, R132, R52.reuse, R140 ;  /* 0x00000034848c723c */ /* 0x080fec000004188c */
[-C--:B--2---:R-:W-:Y:S06]  /*2460*/  HMMA.16816.F32.BF16 R116, R120, R52.reuse, R116 ;  /* 0x000000347874723c */ /* 0x084fec0000041874 */
[----:B---3--:R-:W-:Y:S01]  /*2470*/  HMMA.16816.F32.BF16 R84, R124, R52, R84 ;  /* 0x000000347c54723c */ /* 0x008fe20000041854 */
[----:B----4-:R-:W-:-:S02]  /*2480*/  HMUL2.BF16_V2 R48, R11, R48 ;  /* 0x000000300b307232 */ /* 0x010fc40000200000 */
[C---:B------:R-:W-:Y:S02]  /*2490*/  HMUL2.BF16_V2 R49, R12.reuse, R49 ;  /* 0x000000310c317232 */ /* 0x040fe40000200000 */
[----:B------:R-:W-:Y:S02]  /*24a0*/  HMUL2.BF16_V2 R50, R13, R50 ;  /* 0x000000320d327232 */ /* 0x000fe40000200000 */
[C---:B-----5:R-:W-:Y:S02]  /*24b0*/  HMUL2.BF16_V2 R60, R11.reuse, R60 ;  /* 0x0000003c0b3c7232 */ /* 0x060fe40000200000 */
[C---:B------:R-:W-:Y:S01]  /*24c0*/  HMUL2.BF16_V2 R61, R12.reuse, R61 ;  /* 0x0000003d0c3d7232 */ /* 0x040fe20000200000 */
[----:B------:R-:W-:Y:S01]  /*24d0*/  HMMA.16816.F32.BF16 R80, R124, R48, R80 ;  /* 0x000000307c50723c */ /* 0x000fe20000041850 */
[----:B------:R-:W-:Y:S02]  /*24e0*/  HMUL2.BF16_V2 R56, R11, R56 ;  /* 0x000000380b387232 */ /* 0x000fe40000200000 */
[----:B------:R-:W-:-:S02]  /*24f0*/  HMUL2.BF16_V2 R57, R12, R57 ;  /* 0x000000390c397232 */ /* 0x000fc40000200000 */
[C---:B------:R-:W-:Y:S01]  /*2500*/  HMUL2.BF16_V2 R51, R14.reuse, R51 ;  /* 0x000000330e337232 */ /* 0x040fe20000200000 */
[----:B------:R-:W-:Y:S01]  /*2510*/  HMMA.16816.F32.BF16 R88, R124, R60, R88 ;  /* 0x0000003c7c58723c */ /* 0x000fe20000041858 */
[----:B------:R-:W-:Y:S02]  /*2520*/  HMUL2.BF16_V2 R58, R13, R58 ;  /* 0x0000003a0d3a7232 */ /* 0x000fe40000200000 */
[----:B------:R-:W-:-:S03]  /*2530*/  HMUL2.BF16_V2 R59, R14, R59 ;  /* 0x0000003b0e3b7232 */ /* 0x000fc60000200000 */
[----:B------:R-:W-:Y:S01]  /*2540*/  HMMA.16816.F32.BF16 R76, R124, R56, R76 ;  /* 0x000000387c4c723c */ /* 0x000fe2000004184c */
[----:B------:R-:W1:Y:S05]  /*2550*/  LDSM.16.M88.4 R124, [R239] ;  /* 0x00000000ef7c783b */ /* 0x000e6a0000000200 */
[C---:B------:R-:W-:Y:S06]  /*2560*/  HMMA.16816.F32.BF16 R108, R132.reuse, R60, R108 ;  /* 0x0000003c846c723c */ /* 0x040fec000004186c */
[C---:B------:R-:W-:Y:S06]  /*2570*/  HMMA.16816.F32.BF16 R136, R132.reuse, R48, R136 ;  /* 0x000000308488723c */ /* 0x040fec0000041888 */
[----:B------:R-:W-:Y:S06]  /*2580*/  HMMA.16816.F32.BF16 R112, R132, R56, R112 ;  /* 0x000000388470723c */ /* 0x000fec0000041870 */
[-C--:B------:R-:W-:Y:S06]  /*2590*/  HMMA.16816.F32.BF16 R96, R128, R48.reuse, R96 ;  /* 0x000000308060723c */ /* 0x080fec0000041860 */
[----:B------:R-:W-:Y:S06]  /*25a0*/  HMMA.16816.F32.BF16 R68, R120, R48, R68 ;  /* 0x000000307844723c */ /* 0x000fec0000041844 */
[----:B------:R-:W-:Y:S01]  /*25b0*/  HMMA.16816.F32.BF16 R104, R128, R60, R104 ;  /* 0x0000003c8068723c */ /* 0x000fe20000041868 */
[----:B------:R-:W-:-:S02]  /*25c0*/  HMUL2.BF16_V2 R48, R13, R62 ;  /* 0x0000003e0d307232 */ /* 0x000fc40000200000 */
[----:B------:R-:W-:-:S03]  /*25d0*/  HMUL2.BF16_V2 R49, R14, R63 ;  /* 0x0000003f0e317232 */ /* 0x000fc60000200000 */
[C---:B-1----:R-:W-:Y:S06]  /*25e0*/  HMMA.16816.F32.BF16 R140, R124.reuse, R54, R140 ;  /* 0x000000367c8c723c */ /* 0x042fec000004188c */
[C---:B------:R-:W-:Y:S06]  /*25f0*/  HMMA.16816.F32.BF16 R108, R124.reuse, R48, R108 ;  /* 0x000000307c6c723c */ /* 0x040fec000004186c */
[C---:B------:R-:W-:Y:S06]  /*2600*/  HMMA.16816.F32.BF16 R136, R124.reuse, R50, R136 ;  /* 0x000000327c88723c */ /* 0x040fec0000041888 */
[----:B------:R-:W-:Y:S06]  /*2610*/  HMMA.16816.F32.BF16 R112, R124, R58, R112 ;  /* 0x0000003a7c70723c */ /* 0x000fec0000041870 */
[----:B------:R-:W-:Y:S01]  /*2620*/  HMMA.16816.F32.BF16 R100, R128, R52, R100 ;  /* 0x000000348064723c */ /* 0x000fe20000041864 */
[----:B------:R-:W-:-:S02]  /*2630*/  F2FP.BF16.F32.PACK_AB R140, R141, R140 ;  /* 0x0000008c8d8c723e */ /* 0x000fc400000010ff */
[----:B------:R-:W-:-:S03]  /*2640*/  F2FP.BF16.F32.PACK_AB R143, R143, R142 ;  /* 0x0000008e8f8f723e */ /* 0x000fc600000010ff */
[----:B------:R-:W-:Y:S01]  /*2650*/  HMMA.16816.F32.BF16 R92, R128, R56, R92 ;  /* 0x00000038805c723c */ /* 0x000fe2000004185c */
[----:B------:R-:W1:Y:S01]  /*2660*/  LDSM.16.M88.4 R128, [R236] ;  /* 0x00000000ec80783b */ /* 0x000e620000000200 */
[----:B------:R-:W-:Y:S02]  /*2670*/  F2FP.BF16.F32.PACK_AB R108, R109, R108 ;  /* 0x0000006c6d6c723e */ /* 0x000fe400000010ff */
[----:B------:R-:W-:Y:S02]  /*2680*/  F2FP.BF16.F32.PACK_AB R111, R111, R110 ;  /* 0x0000006e6f6f723e */ /* 0x000fe400000010ff */
[----:B------:R-:W-:Y:S01]  /*2690*/  HMMA.16816.F32.BF16 R72, R120, R60, R72 ;  /* 0x0000003c7848723c */ /* 0x000fe20000041848 */
[----:B------:R-:W-:Y:S01]  /*26a0*/  LDSM.16.M88.4 R60, [R230] ;  /* 0x00000000e63c783b */ /* 0x000fe20000000200 */
[----:B------:R-:W-:Y:S02]  /*26b0*/  F2FP.BF16.F32.PACK_AB R136, R137, R136 ;  /* 0x000000888988723e */ /* 0x000fe400000010ff */
[----:B------:R-:W-:-:S02]  /*26c0*/  F2FP.BF16.F32.PACK_AB R139, R139, R138 ;  /* 0x0000008a8b8b723e */ /* 0x000fc400000010ff */
[----:B------:R-:W-:Y:S01]  /*26d0*/  HMMA.16816.F32.BF16 R64, R120, R56, R64 ;  /* 0x000000387840723c */ /* 0x000fe20000041840 */
[----:B------:R-:W2:Y:S01]  /*26e0*/  LDSM.16.M88.4 R120, [R233] ;  /* 0x00000000e978783b */ /* 0x000ea20000000200 */
[----:B------:R-:W-:Y:S02]  /*26f0*/  F2FP.BF16.F32.PACK_AB R112, R113, R112 ;  /* 0x000000707170723e */ /* 0x000fe400000010ff */
[----:B------:R-:W-:Y:S01]  /*2700*/  F2FP.BF16.F32.PACK_AB R115, R115, R114 ;  /* 0x000000727373723e */ /* 0x000fe200000010ff */
[----:B------:R-:W-:Y:S04]  /*2710*/  STS [R3], R108 ;  /* 0x0000006c03007388 */ /* 0x000fe80000000800 */
[----:B------:R-:W-:Y:S04]  /*2720*/  STS [R4+0x400], R111 ;  /* 0x0004006f04007388 */ /* 0x000fe80000000800 */
[----:B------:R-:W-:Y:S04]  /*2730*/  STS [R3+0x20], R140 ;  /* 0x0000208c03007388 */ /* 0x000fe80000000800 */
[----:B------:R-:W-:Y:S04]  /*2740*/  STS [R4+0x420], R143 ;  /* 0x0004208f04007388 */ /* 0x000fe80000000800 */
[----:B------:R-:W-:Y:S04]  /*2750*/  STS [R3+0x40], R136 ;  /* 0x0000408803007388 */ /* 0x000fe80000000800 */
[----:B------:R-:W-:Y:S04]  /*2760*/  STS [R4+0x440], R139 ;  /* 0x0004408b04007388 */ /* 0x000fe80000000800 */
[----:B------:R-:W-:Y:S01]  /*2770*/  STS [R3+0x60], R112 ;  /* 0x0000607003007388 */ /* 0x000fe20000000800 */
[C---:B-1----:R-:W-:Y:S03]  /*2780*/  HMMA.16816.F32.BF16 R104, R128.reuse, R48, R104 ;  /* 0x000000308068723c */ /* 0x042fe60000041868 */
[----:B------:R-:W-:Y:S03]  /*2790*/  STS [R4+0x460], R115 ;  /* 0x0004607304007388 */ /* 0x000fe60000000800 */
[C---:B------:R-:W-:Y:S06]  /*27a0*/  HMMA.16816.F32.BF16 R100, R128.reuse, R54, R100 ;  /* 0x000000368064723c */ /* 0x040fec0000041864 */
[----:B------:R-:W-:Y:S06]  /*27b0*/  HMMA.16816.F32.BF16 R96, R128, R50, R96 ;  /* 0x000000328060723c */ /* 0x000fec0000041860 */
[C---:B--2---:R-:W-:Y:S06]  /*27c0*/  HMMA.16816.F32.BF16 R88, R120.reuse, R48, R88 ;  /* 0x000000307858723c */ /* 0x044fec0000041858 */
[----:B------:R-:W-:Y:S01]  /*27d0*/  HMMA.16816.F32.BF16 R84, R120, R54, R84 ;  /* 0x000000367854723c */ /* 0x000fe20000041854 */
[----:B------:R-:W-:Y:S01]  /*27e0*/  F2FP.BF16.F32.PACK_AB R104, R105, R104 ;  /* 0x000000686968723e */ /* 0x000fe200000010ff */
[----:B------:R-:W-:Y:S01]  /*27f0*/  BAR.SYNC.DEFER_BLOCKING 0x0 ;  /* 0x0000000000007b1d */ /* 0x000fe20000010000 */
[----:B------:R-:W-:-:S03]  /*2800*/  F2FP.BF16.F32.PACK_AB R107, R107, R106 ;  /* 0x0000006a6b6b723e */ /* 0x000fc600000010ff */
[----:B------:R-:W-:Y:S01]  /*2810*/  HMMA.16816.F32.BF16 R80, R120, R50, R80 ;  /* 0x000000327850723c */ /* 0x000fe20000041850 */
[----:B------:R-:W-:Y:S02]  /*2820*/  F2FP.BF16.F32.PACK_AB R100, R101, R100 ;  /* 0x000000646564723e */ /* 0x000fe400000010ff */
        /* <DEDUP_REMOVED lines=8> */
[----:B------:R-:W-:Y:S01]  /*28b0*/  F2FP.BF16.F32.PACK_AB R84, R85, R84 ;  /* 0x000000545554723e */ /* 0x000fe200000010ff */
[----:B------:R-:W1:Y:S01]  /*28c0*/  LDS.128 R48, [R5] ;  /* 0x0000000005307984 */ /* 0x000e620000000c00 */
[----:B------:R-:W-:-:S03]  /*28d0*/  F2FP.BF16.F32.PACK_AB R87, R87, R86 ;  /* 0x000000565757723e */ /* 0x000fc600000010ff */
[----:B------:R-:W2:Y:S01]  /*28e0*/  LDS.128 R52, [R6+0x400] ;  /* 0x0004000006347984 */ /* 0x000ea20000000c00 */
[----:B------:R-:W-:Y:S01]  /*28f0*/  HMMA.16816.F32.BF16 R92, R128, R58, R92 ;  /* 0x0000003a805c723c */ /* 0x000fe2000004185c */
[----:B------:R-:W-:Y:S01]  /*2900*/  F2FP.BF16.F32.PACK_AB R86, R81, R80 ;  /* 0x000000505156723e */ /* 0x000fe200000010ff */
[----:B------:R-:W-:Y:S01]  /*2910*/  BAR.SYNC.DEFER_BLOCKING 0x0 ;  /* 0x0000000000007b1d */ /* 0x000fe20000010000 */
[----:B------:R-:W-:-:S03]  /*2920*/  F2FP.BF16.F32.PACK_AB R85, R83, R82 ;  /* 0x000000525355723e */ /* 0x000fc600000010ff */
[-C--:B------:R-:W-:Y:S01]  /*2930*/  HMMA.16816.F32.BF16 R76, R120, R58.reuse, R76 ;  /* 0x0000003a784c723c */ /* 0x080fe2000004184c */
[----:B------:R-:W-:Y:S02]  /*2940*/  F2FP.BF16.F32.PACK_AB R72, R73, R72 ;  /* 0x000000484948723e */ /* 0x000fe400000010ff */
[----:B------:R-:W-:Y:S02]  /*2950*/  F2FP.BF16.F32.PACK_AB R75, R75, R74 ;  /* 0x0000004a4b4b723e */ /* 0x000fe400000010ff */
[----:B------:R-:W-:Y:S01]  /*2960*/  F2FP.BF16.F32.PACK_AB R116, R117, R116 ;  /* 0x000000747574723e */ /* 0x000fe200000010ff */
[----:B------:R-:W-:Y:S01]  /*2970*/  HMMA.16816.F32.BF16 R64, R60, R58, R64 ;  /* 0x0000003a3c40723c */ /* 0x000fe20000041840 */
[----:B------:R-:W-:-:S04]  /*2980*/  F2FP.BF16.F32.PACK_AB R119, R119, R118 ;  /* 0x000000767777723e */ /* 0x000fc800000010ff */
[----:B------:R-:W-:Y:S02]  /*2990*/  F2FP.BF16.F32.PACK_AB R68, R69, R68 ;  /* 0x000000444544723e */ /* 0x000fe400000010ff */
[----:B------:R-:W-:-:S05]  /*29a0*/  F2FP.BF16.F32.PACK_AB R71, R71, R70 ;  /* 0x000000464747723e */ /* 0x000fca00000010ff */
[----:B------:R-:W-:Y:S02]  /*29b0*/  F2FP.BF16.F32.PACK_AB R92, R93, R92 ;  /* 0x0000005c5d5c723e */ /* 0x000fe400000010ff */
[----:B------:R-:W-:Y:S01]  /*29c0*/  F2FP.BF16.F32.PACK_AB R95, R95, R94 ;  /* 0x0000005e5f5f723e */ /* 0x000fe200000010ff */
[----:B------:R-:W-:Y:S03]  /*29d0*/  STS [R3], R104 ;  /* 0x0000006803007388 */ /* 0x000fe60000000800 */
[----:B------:R-:W-:Y:S01]  /*29e0*/  F2FP.BF16.F32.PACK_AB R90, R77, R76 ;  /* 0x0000004c4d5a723e */ /* 0x000fe200000010ff */
[----:B------:R-:W-:Y:S01]  /*29f0*/  STS [R4+0x400], R107 ;  /* 0x0004006b04007388 */ /* 0x000fe20000000800 */
[----:B------:R-:W-:-:S03]  /*2a00*/  F2FP.BF16.F32.PACK_AB R89, R79, R78 ;  /* 0x0000004e4f59723e */ /* 0x000fc600000010ff */
[----:B------:R-:W-:Y:S01]  /*2a10*/  STS [R3+0x20], R100 ;  /* 0x0000206403007388 */ /* 0x000fe20000000800 */
[----:B------:R-:W-:Y:S01]  /*2a20*/  F2FP.BF16.F32.PACK_AB R64, R65, R64 ;  /* 0x000000404140723e */ /* 0x000fe200000010ff */
[----:B------:R-:W-:Y:S01]  /*2a30*/  IMAD.MOV.U32 R65, RZ, RZ, R162 ;  /* 0x000000ffff417224 */ /* 0x000fe200078e00a2 */
[----:B------:R-:W-:Y:S01]  /*2a40*/  F2FP.BF16.F32.PACK_AB R67, R67, R66 ;  /* 0x000000424343723e */ /* 0x000fe200000010ff */
[----:B------:R-:W-:Y:S01]  /*2a50*/  STS [R4+0x420], R103 ;  /* 0x0004206704007388 */ /* 0x000fe20000000800 */
[----:B------:R-:W-:Y:S01]  /*2a60*/  IMAD.MOV.U32 R162, RZ, RZ, R0 ;  /* 0x000000ffffa27224 */ /* 0x000fe200078e0000 */
[----:B------:R-:W-:Y:S02]  /*2a70*/  LOP3.LUT R0, R160, R206, RZ, 0xfc, !PT ;  /* 0x000000cea0007212 */ /* 0x000fe400078efcff */
[----:B------:R-:W-:Y:S04]  /*2a80*/  STS [R3+0x40], R96 ;  /* 0x0000406003007388 */ /* 0x000fe80000000800 */
[----:B------:R-:W-:Y:S04]  /*2a90*/  STS [R4+0x440], R99 ;  /* 0x0004406304007388 */ /* 0x000fe80000000800 */
[----:B------:R-:W-:Y:S04]  /*2aa0*/  STS [R3+0x60], R92 ;  /* 0x0000605c03007388 */ /* 0x000fe80000000800 */
[----:B------:R-:W-:Y:S01]  /*2ab0*/  STS [R4+0x460], R95 ;  /* 0x0004605f04007388 */ /* 0x000fe20000000800 */
[----:B------:R-:W-:Y:S06]  /*2ac0*/  BAR.SYNC.DEFER_BLOCKING 0x0 ;  /* 0x0000000000007b1d */ /* 0x000fec0000010000 */
[----:B------:R-:W3:Y:S04]  /*2ad0*/  LDS.128 R56, [R5] ;  /* 0x0000000005387984 */ /* 0x000ee80000000c00 */
[----:B------:R-:W4:Y:S01]  /*2ae0*/  LDS.128 R60, [R6+0x400] ;  /* 0x00040000063c7984 */ /* 0x000f220000000c00 */
[----:B------:R-:W-:Y:S06]  /*2af0*/  BAR.SYNC.DEFER_BLOCKING 0x0 ;  /* 0x0000000000007b1d */ /* 0x000fec0000010000 */
[----:B------:R-:W-:Y:S04]  /*2b00*/  STS [R3], R88 ;  /* 0x0000005803007388 */ /* 0x000fe80000000800 */
[----:B------:R-:W-:Y:S04]  /*2b10*/  STS [R4+0x400], R91 ;  /* 0x0004005b04007388 */ /* 0x000fe80000000800 */
[----:B------:R-:W-:Y:S04]  /*2b20*/  STS [R3+0x20], R84 ;  /* 0x0000205403007388 */ /* 0x000fe80000000800 */
[----:B------:R-:W-:Y:S04]  /*2b30*/  STS [R4+0x420], R87 ;  /* 0x0004205704007388 */ /* 0x000fe80000000800 */
[----:B------:R-:W-:Y:S04]  /*2b40*/  STS [R3+0x40], R86 ;  /* 0x0000405603007388 */ /* 0x000fe80000000800 */
[----:B------:R-:W-:Y:S04]  /*2b50*/  STS [R4+0x440], R85 ;  /* 0x0004405504007388 */ /* 0x000fe80000000800 */
[----:B------:R-:W-:Y:S04]  /*2b60*/  STS [R3+0x60], R90 ;  /* 0x0000605a03007388 */ /* 0x000fe80000000800 */
[----:B------:R-:W-:Y:S01]  /*2b70*/  STS [R4+0x460], R89 ;  /* 0x0004605904007388 */ /* 0x000fe20000000800 */
[----:B------:R-:W-:Y:S06]  /*2b80*/  BAR.SYNC.DEFER_BLOCKING 0x0 ;  /* 0x0000000000007b1d */ /* 0x000fec0000010000 */
[----:B------:R-:W5:Y:S04]  /*2b90*/  LDS.128 R76, [R5] ;  /* 0x00000000054c7984 */ /* 0x000f680000000c00 */
[----:B------:R-:W1:Y:S01]  /*2ba0*/  LDS.128 R80, [R6+0x400] ;  /* 0x0004000006507984 */ /* 0x000e620000000c00 */
[----:B------:R-:W-:Y:S06]  /*2bb0*/  BAR.SYNC.DEFER_BLOCKING 0x0 ;  /* 0x0000000000007b1d */ /* 0x000fec0000010000 */
[----:B------:R-:W-:Y:S04]  /*2bc0*/  STS [R3], R72 ;  /* 0x0000004803007388 */ /* 0x000fe80000000800 */
[----:B------:R-:W-:Y:S04]  /*2bd0*/  STS [R4+0x400], R75 ;  /* 0x0004004b04007388 */ /* 0x000fe80000000800 */
[----:B------:R-:W-:Y:S04]  /*2be0*/  STS [R3+0x20], R116 ;  /* 0x0000207403007388 */ /* 0x000fe80000000800 */
[----:B------:R-:W-:Y:S04]  /*2bf0*/  STS [R4+0x420], R119 ;  /* 0x0004207704007388 */ /* 0x000fe80000000800 */
[----:B------:R-:W-:Y:S04]  /*2c00*/  STS [R3+0x40], R68 ;  /* 0x0000404403007388 */ /* 0x000fe80000000800 */
[----:B------:R-:W-:Y:S04]  /*2c10*/  STS [R4+0x440], R71 ;  /* 0x0004404704007388 */ /* 0x000fe80000000800 */
[----:B------:R1:W-:Y:S04]  /*2c20*/  STS [R3+0x60], R64 ;  /* 0x0000604003007388 */ /* 0x0003e80000000800 */
[----:B------:R-:W-:Y:S01]  /*2c30*/  STS [R4+0x460], R67 ;  /* 0x0004604304007388 */ /* 0x000fe20000000800 */
[----:B------:R-:W-:Y:S01]  /*2c40*/  BAR.SYNC.DEFER_BLOCKING 0x0 ;  /* 0x0000000000007b1d */ /* 0x000fe20000010000 */
[----:B-1----:R-:W-:-:S02]  /*2c50*/  IMAD.MOV.U32 R64, RZ, RZ, R161 ;  /* 0x000000ffff407224 */ /* 0x002fc400078e00a1 */
[----:B------:R-:W-:Y:S01]  /*2c60*/  IMAD.MOV.U32 R161, RZ, RZ, R150 ;  /* 0x000000ffffa17224 */ /* 0x000fe200078e0096 */
[----:B------:R-:W-:Y:S02]  /*2c70*/  LOP3.LUT R150, R198, UR4, RZ, 0xfc, !PT ;  /* 0x00000004c6967c12 */ /* 0x000fe4000f8efcff */
[----:B------:R1:W-:Y:S01]  /*2c80*/  @P5 STG.E.128 desc[UR14][R46.64], R48 ;  /* 0x000000302e005986 */ /* 0x0003e2000c101d0e */
[----:B------:R-:W-:-:S03]  /*2c90*/  ISETP.NE.AND P5, PT, R180, RZ, PT ;  /* 0x000000ffb400720c */ /* 0x000fc60003fa5270 */
[----:B--2---:R-:W-:Y:S01]  /*2ca0*/  @P4 STG.E.128 desc[UR14][R44.64], R52 ;  /* 0x000000342c004986 */ /* 0x004fe2000c101d0e */
[----:B------:R-:W-:-:S03]  /*2cb0*/  ISETP.NE.AND P4, PT, R179, RZ, PT ;  /* 0x000000ffb300720c */ /* 0x000fc60003f85270 */
[----:B---3--:R2:W-:Y:S01]  /*2cc0*/  @P3 STG.E.128 desc[UR14][R42.64], R56 ;  /* 0x000000382a003986 */ /* 0x0085e2000c101d0e */
[----:B------:R-:W-:-:S03]  /*2cd0*/  ISETP.NE.AND P3, PT, R178, RZ, PT ;  /* 0x000000ffb200720c */ /* 0x000fc60003f65270 */
[----:B----4-:R3:W-:Y:S01]  /*2ce0*/  @P0 STG.E.128 desc[UR14][R40.64], R60 ;  /* 0x0000003c28000986 */ /* 0x0107e2000c101d0e */
[----:B------:R-:W-:-:S03]  /*2cf0*/  ISETP.NE.AND P0, PT, R177, RZ, PT ;  /* 0x000000ffb100720c */ /* 0x000fc60003f05270 */
[----:B-----5:R-:W-:Y:S01]  /*2d00*/  @P6 STG.E.128 desc[UR14][R38.64], R76 ;  /* 0x0000004c26006986 */ /* 0x020fe2000c101d0e */
[----:B------:R-:W-:Y:S01]  /*2d10*/  PLOP3.LUT P6, PT, PT, PT, UP0, 0x80, 0x0 ;  /* 0x000000000000781c */ /* 0x000fe20003fcf008 */
[----:B-1----:R-:W-:Y:S01]  /*2d20*/  IMAD.MOV.U32 R48, RZ, RZ, R163 ;  /* 0x000000ffff307224 */ /* 0x002fe200078e00a3 */
[----:B------:R-:W-:Y:S01]  /*2d30*/  UPLOP3.LUT UP0, UPT, UPT, UPT, UPT, 0x40, 0x0 ;  /* 0x000000000000789c */ /* 0x000fe20003f0e870 */
[----:B------:R-:W-:Y:S01]  /*2d40*/  @P1 STG.E.128 desc[UR14][R36.64], R80 ;  /* 0x0000005024001986 */ /* 0x000fe2000c101d0e */
[----:B------:R-:W-:Y:S01]  /*2d50*/  IMAD.MOV.U32 R163, RZ, RZ, R151 ;  /* 0x000000ffffa37224 */ /* 0x000fe200078e0097 */
[----:B------:R-:W-:Y:S01]  /*2d60*/  LOP3.LUT R151, R199, UR4, RZ, 0xfc, !PT ;  /* 0x00000004c7977c12 */ /* 0x000fe2000f8efcff */
[----:B------:R-:W-:Y:S01]  /*2d70*/  IMAD.MOV.U32 R50, RZ, RZ, R165 ;  /* 0x000000ffff327224 */ /* 0x000fe200078e00a5 */
[----:B------:R-:W1:Y:S01]  /*2d80*/  LDS.128 R36, [R5] ;  /* 0x0000000005247984 */ /* 0x000e620000000c00 */
[----:B------:R-:W-:Y:S01]  /*2d90*/  IMAD.MOV.U32 R165, RZ, RZ, R152 ;  /* 0x000000ffffa57224 */ /* 0x000fe200078e0098 */
[----:B------:R-:W-:Y:S01]  /*2da0*/  LOP3.LUT R152, R200, UR4, RZ, 0xfc, !PT ;  /* 0x00000004c8987c12 */ /* 0x000fe2000f8efcff */
[----:B--2---:R-:W-:-:S02]  /*2db0*/  IMAD.MOV.U32 R58, RZ, RZ, R164 ;  /* 0x000000ffff3a7224 */ /* 0x004fc400078e00a4 */
[----:B------:R-:W-:Y:S01]  /*2dc0*/  IMAD.MOV.U32 R164, RZ, RZ, R21 ;  /* 0x000000ffffa47224 */ /* 0x000fe200078e0015 */
[----:B---3--:R-:W-:Y:S01]  /*2dd0*/  LEA R40, P1, R0, UR6, 0x1 ;  /* 0x0000000600287c11 */ /* 0x008fe2000f8208ff */
[----:B------:R-:W-:Y:S01]  /*2de0*/  IMAD.MOV.U32 R57, RZ, RZ, R166 ;  /* 0x000000ffff397224 */ /* 0x000fe200078e00a6 */
[----:B------:R-:W-:Y:S01]  /*2df0*/  LOP3.LUT R21, R160, R207, RZ, 0xfc, !PT ;  /* 0x000000cfa0157212 */ /* 0x000fe200078efcff */
[----:B------:R-:W-:Y:S01]  /*2e00*/  IMAD.MOV.U32 R166, RZ, RZ, R22 ;  /* 0x000000ffffa67224 */ /* 0x000fe200078e0016 */
[----:B------:R-:W-:Y:S01]  /*2e10*/  LEA.HI.X R41, R0, UR7, R150, 0x1, P1 ;  /* 0x0000000700297c11 */ /* 0x000fe200088f0c96 */
[----:B------:R-:W-:Y:S01]  /*2e20*/  IMAD.MOV.U32 R56, RZ, RZ, R168 ;  /* 0x000000ffff387224 */ /* 0x000fe200078e00a8 */
[C---:B------:R-:W-:Y:S01]  /*2e30*/  LOP3.LUT R22, R160.reuse, R208, RZ, 0xfc, !PT ;  /* 0x000000d0a0167212 */ /* 0x040fe200078efcff */
[----:B------:R-:W-:Y:S01]  /*2e40*/  IMAD.MOV.U32 R168, RZ, RZ, R23 ;  /* 0x000000ffffa87224 */ /* 0x000fe200078e0017 */
[----:B------:R-:W-:Y:S01]  /*2e50*/  LOP3.LUT R23, R160, R209, RZ, 0xfc, !PT ;  /* 0x000000d1a0177212 */ /* 0x000fe200078efcff */
[----:B------:R-:W-:-:S02]  /*2e60*/  IMAD.MOV.U32 R51, RZ, RZ, R167 ;  /* 0x000000ffff337224 */ /* 0x000fc400078e00a7 */
[----:B------:R-:W-:Y:S01]  /*2e70*/  IMAD.MOV.U32 R167, RZ, RZ, R153 ;  /* 0x000000ffffa77224 */ /* 0x000fe200078e0099 */
[----:B------:R-:W-:Y:S01]  /*2e80*/  LOP3.LUT R153, R201, UR4, RZ, 0xfc, !PT ;  /* 0x00000004c9997c12 */ /* 0x000fe2000f8efcff */
[----:B------:R-:W-:Y:S02]  /*2e90*/  IMAD.MOV.U32 R55, RZ, RZ, R170 ;  /* 0x000000ffff377224 */ /* 0x000fe400078e00aa */
[----:B------:R-:W-:Y:S01]  /*2ea0*/  IMAD.MOV.U32 R170, RZ, RZ, R24 ;  /* 0x000000ffffaa7224 */ /* 0x000fe200078e0018 */
[----:B------:R-:W-:Y:S01]  /*2eb0*/  LOP3.LUT R24, R160, R210, RZ, 0xfc, !PT ;  /* 0x000000d2a0187212 */ /* 0x000fe200078efcff */
[----:B------:R-:W-:Y:S02]  /*2ec0*/  IMAD.MOV.U32 R52, RZ, RZ, R169 ;  /* 0x000000ffff347224 */ /* 0x000fe400078e00a9 */
[----:B------:R-:W-:Y:S01]  /*2ed0*/  IMAD.MOV.U32 R169, RZ, RZ, R154 ;  /* 0x000000ffffa97224 */ /* 0x000fe200078e009a */
[----:B------:R-:W-:Y:S01]  /*2ee0*/  LOP3.LUT R154, R202, UR4, RZ, 0xfc, !PT ;  /* 0x00000004ca9a7c12 */ /* 0x000fe2000f8efcff */
[----:B------:R-:W-:-:S02]  /*2ef0*/  IMAD.MOV.U32 R54, RZ, RZ, R172 ;  /* 0x000000ffff367224 */ /* 0x000fc400078e00ac */
[----:B------:R-:W-:Y:S01]  /*2f00*/  IMAD.MOV.U32 R172, RZ, RZ, R25 ;  /* 0x000000ffffac7224 */ /* 0x000fe200078e0019 */
[C---:B------:R-:W-:Y:S01]  /*2f10*/  LOP3.LUT R25, R160.reuse, R211, RZ, 0xfc, !PT ;  /* 0x000000d3a0197212 */ /* 0x040fe200078efcff */
[----:B------:R-:W-:Y:S02]  /*2f20*/  IMAD.MOV.U32 R53, RZ, RZ, R171 ;  /* 0x000000ffff357224 */ /* 0x000fe400078e00ab */
[----:B------:R-:W-:Y:S01]  /*2f30*/  IMAD.MOV.U32 R171, RZ, RZ, R155 ;  /* 0x000000ffffab7224 */ /* 0x000fe200078e009b */
[----:B------:R-:W-:Y:S01]  /*2f40*/  LOP3.LUT R155, R203, UR4, RZ, 0xfc, !PT ;  /* 0x00000004cb9b7c12 */ /* 0x000fe2000f8efcff */
[----:B------:R-:W-:Y:S02]  /*2f50*/  IMAD.MOV.U32 R60, RZ, RZ, R174 ;  /* 0x000000ffff3c7224 */ /* 0x000fe400078e00ae */
[----:B------:R-:W-:Y:S02]  /*2f60*/  IMAD.MOV.U32 R61, RZ, RZ, R173 ;  /* 0x000000ffff3d7224 */ /* 0x000fe400078e00ad */
[----:B------:R-:W-:Y:S01]  /*2f70*/  IMAD.MOV.U32 R63, RZ, RZ, R175 ;  /* 0x000000ffff3f7224 */ /* 0x000fe200078e00af */
[----:B-1----:R1:W-:Y:S01]  /*2f80*/  @P2 STG.E.128 desc[UR14][R34.64], R36 ;  /* 0x0000002422002986 */ /* 0x0023e2000c101d0e */
[----:B------:R-:W-:Y:S01]  /*2f90*/  IMAD.MOV.U32 R174, RZ, RZ, R26 ;  /* 0x000000ffffae7224 */ /* 0x000fe200078e001a */
[----:B------:R-:W-:Y:S01]  /*2fa0*/  LOP3.LUT R26, R160, R212, RZ, 0xfc, !PT ;  /* 0x000000d4a01a7212 */ /* 0x000fe200078efcff */
[----:B------:R-:W-:Y:S01]  /*2fb0*/  IMAD.MOV.U32 R173, RZ, RZ, R156 ;  /* 0x000000ffffad7224 */ /* 0x000fe200078e009c */
[----:B------:R-:W2:Y:S01]  /*2fc0*/  LDS.128 R36, [R6+0x400] ;  /* 0x0004000006247984 */ /* 0x000ea20000000c00 */
[----:B------:R-:W-:Y:S01]  /*2fd0*/  IMAD.MOV.U32 R175, RZ, RZ, R157 ;  /* 0x000000ffffaf7224 */ /* 0x000fe200078e009d */
[----:B------:R-:W-:Y:S01]  /*2fe0*/  LOP3.LUT R156, R204, UR4, RZ, 0xfc, !PT ;  /* 0x00000004cc9c7c12 */ /* 0x000fe2000f8efcff */
[----:B------:R-:W-:Y:S01]  /*2ff0*/  IMAD.MOV.U32 R62, RZ, RZ, R176 ;  /* 0x000000ffff3e7224 */ /* 0x000fe200078e00b0 */
[----:B------:R-:W-:Y:S01]  /*3000*/  LOP3.LUT R157, R205, UR4, RZ, 0xfc, !PT ;  /* 0x00000004cd9d7c12 */ /* 0x000fe2000f8efcff */
[----:B------:R-:W-:Y:S01]  /*3010*/  ULEA UR4, UR5, UR10, 0xd ;  /* 0x0000000a05047291 */ /* 0x000fe2000f8e683f */
[----:B------:R-:W-:Y:S01]  /*3020*/  IMAD.MOV.U32 R176, RZ, RZ, R27 ;  /* 0x000000ffffb07224 */ /* 0x000fe200078e001b */
[----:B------:R-:W-:Y:S01]  /*3030*/  LOP3.LUT R27, R160, R213, RZ, 0xfc, !PT ;  /* 0x000000d5a01b7212 */ /* 0x000fe200078efcff */
[----:B------:R-:W-:Y:S01]  /*3040*/  IMAD.MOV.U32 R160, RZ, RZ, 0x100 ;  /* 0x00000100ffa07424 */ /* 0x000fe200078e00ff */
[----:B------:R-:W-:Y:S01]  /*3050*/  LOP3.LUT P2, RZ, R28, 0x40, RZ, 0xc0, !PT ;  /* 0x000000401cff7812 */ /* 0x000fe2000784c0ff */
[----:B------:R-:W-:Y:S01]  /*3060*/  IMAD.MOV.U32 R59, RZ, RZ, R65 ;  /* 0x000000ffff3b7224 */ /* 0x000fe200078e0041 */
[----:B------:R-:W-:-:S02]  /*3070*/  LEA R49, R197, UR4, 0x1 ;  /* 0x00000004c5317c11 */ /* 0x000fc4000f8e08ff */
[----:B-1----:R-:W-:-:S04]  /*3080*/  LEA R34, P1, R21, UR6, 0x1 ;  /* 0x0000000615227c11 */ /* 0x002fc8000f8208ff */
[----:B------:R-:W-:Y:S01]  /*3090*/  LEA.HI.X R35, R21, UR7, R151, 0x1, P1 ;  /* 0x0000000715237c11 */ /* 0x000fe200088f0c97 */
[----:B--2---:R1:W-:Y:S01]  /*30a0*/  @P5 STG.E.128 desc[UR14][R32.64], R36 ;  /* 0x0000002420005986 */ /* 0x0043e2000c101d0e */
[----:B------:R-:W-:-:S03]  /*30b0*/  LOP3.LUT P5, RZ, R28, 0x800, RZ, 0xc0, !PT ;  /* 0x000008001cff7812 */ /* 0x000fc600078ac0ff */
[----:B------:R-:W-:Y:S01]  /*30c0*/  @!PT LDS RZ, [RZ] ;  /* 0x00000000fffff984 */ /* 0x000fe20000000800 */
[----:B------:R-:W-:Y:S01]  /*30d0*/  @!PT LDS RZ, [RZ] ;  /* 0x00000000fffff984 */ /* 0x000fe20000000800 */
[----:B------:R-:W-:Y:S01]  /*30e0*/  @!PT LDS RZ, [RZ] ;  /* 0x00000000fffff984 */ /* 0x000fe20000000800 */
[----:B------:R2:W-:Y:S04]  /*30f0*/  LDGSTS.E.BYPASS.128 [R49], desc[UR14][R40.64], !PT ;  /* 0x0000000028317fae */ /* 0x0005e8000f901c4e */
[----:B------:R3:W-:Y:S01]  /*3100*/  LDGSTS.E.BYPASS.128 [R49+0x400], desc[UR14][R34.64], !PT ;  /* 0x0040000022317fae */ /* 0x0007e2000f901c4e */
[----:B--2---:R-:W-:Y:S02]  /*3110*/  P2R R40, PR, RZ, 0x10 ;  /* 0x00000010ff287803 */ /* 0x004fe40000000000 */
[C---:B-1----:R-:W-:Y:S02]  /*3120*/  LEA R32, P1, R22.reuse, UR6, 0x1 ;  /* 0x0000000616207c11 */ /* 0x042fe4000f8208ff */
[----:B------:R-:W-:Y:S01]  /*3130*/  P2R R41, PR, RZ, 0x8 ;  /* 0x00000008ff297803 */ /* 0x000fe20000000000 */
[----:B---3--:R-:W-:Y:S01]  /*3140*/  IMAD.MOV.U32 R34, RZ, RZ, R52 ;  /* 0x000000ffff227224 */ /* 0x008fe200078e0034 */
[----:B------:R-:W-:Y:S01]  /*3150*/  LEA.HI.X R33, R22, UR7, R152, 0x1, P1 ;  /* 0x0000000716217c11 */ /* 0x000fe200088f0c98 */
[----:B------:R-:W-:Y:S01]  /*3160*/  IMAD.MOV.U32 R35, RZ, RZ, R53 ;  /* 0x000000ffff237224 */ /* 0x000fe200078e0035 */
[C---:B------:R-:W-:Y:S01]  /*3170*/  LEA R36, P1, R23.reuse, UR6, 0x1 ;  /* 0x0000000617247c11 */ /* 0x040fe2000f8208ff */
[----:B------:R-:W-:Y:S01]  /*3180*/  IMAD.MOV.U32 R53, RZ, RZ, R60 ;  /* 0x000000ffff357224 */ /* 0x000fe200078e003c */
[----:B------:R-:W-:Y:S01]  /*3190*/  LOP3.LUT P3, RZ, R28, 0x200, RZ, 0xc0, !PT ;  /* 0x000002001cff7812 */ /* 0x000fe2000786c0ff */
[----:B------:R1:W-:Y:S01]  /*31a0*/  LDGSTS.E.BYPASS.128 [R49+0x800], desc[UR14][R32.64], !PT ;  /* 0x0080000020317fae */ /* 0x0003e2000f901c4e */
[----:B------:R-:W-:Y:S01]  /*31b0*/  LEA.HI.X R37, R23, UR7, R153, 0x1, P1 ;  /* 0x0000000717257c11 */ /* 0x000fe200088f0c99 */
[----:B------:R-:W-:Y:S01]  /*31c0*/  IMAD.MOV.U32 R52, RZ, RZ, R62 ;  /* 0x000000ffff347224 */ /* 0x000fe200078e003e */
[----:B------:R-:W-:-:S02]  /*31d0*/  LEA R38, P1, R24, UR6, 0x1 ;  /* 0x0000000618267c11 */ /* 0x000fc4000f8208ff */
[----:B------:R-:W-:Y:S01]  /*31e0*/  LOP3.LUT P4, RZ, R28, 0x400, RZ, 0xc0, !PT ;  /* 0x000004001cff7812 */ /* 0x000fe2000788c0ff */
[----:B------:R2:W-:Y:S01]  /*31f0*/  LDGSTS.E.BYPASS.128 [R49+0xc00], desc[UR14][R36.64], !PT ;  /* 0x00c0000024317fae */ /* 0x0005e2000f901c4e */
[----:B------:R-:W-:Y:S02]  /*3200*/  LEA.HI.X R39, R24, UR7, R154, 0x1, P1 ;  /* 0x0000000718277c11 */ /* 0x000fe400088f0c9a */
[----:B------:R-:W-:-:S03]  /*3210*/  LEA R42, P1, R25, UR6, 0x1 ;  /* 0x00000006192a7c11 */ /* 0x000fc6000f8208ff */
[----:B------:R3:W-:Y:S01]  /*3220*/  LDGSTS.E.BYPASS.128 [R49+0x1000], desc[UR14][R38.64], !PT ;  /* 0x0100000026317fae */ /* 0x0007e2000f901c4e */
[----:B------:R-:W-:Y:S01]  /*3230*/  LEA.HI.X R43, R25, UR7, R155, 0x1, P1 ;  /* 0x00000007192b7c11 */ /* 0x000fe200088f0c9b */
[----:B-1----:R-:W-:Y:S01]  /*3240*/  IMAD.MOV.U32 R32, RZ, RZ, R61 ;  /* 0x000000ffff207224 */ /* 0x002fe200078e003d */
[C---:B------:R-:W-:Y:S01]  /*3250*/  LEA R44, P1, R26.reuse, UR6, 0x1 ;  /* 0x000000061a2c7c11 */ /* 0x040fe2000f8208ff */
[----:B------:R-:W-:Y:S02]  /*3260*/  IMAD.MOV.U32 R33, RZ, RZ, R63 ;  /* 0x000000ffff217224 */ /* 0x000fe400078e003f */
[----:B------:R1:W-:Y:S01]  /*3270*/  LDGSTS.E.BYPASS.128 [R49+0x1400], desc[UR14][R42.64], !PT ;  /* 0x014000002a317fae */ /* 0x0003e2000f901c4e */
[----:B------:R-:W-:Y:S01]  /*3280*/  LEA.HI.X R45, R26, UR7, R156, 0x1, P1 ;  /* 0x000000071a2d7c11 */ /* 0x000fe200088f0c9c */
[----:B--2---:R-:W-:Y:S01]  /*3290*/  IMAD.MOV.U32 R36, RZ, RZ, R50 ;  /* 0x000000ffff247224 */ /* 0x004fe200078e0032 */
[----:B------:R-:W-:Y:S01]  /*32a0*/  LEA R46, P1, R27, UR6, 0x1 ;  /* 0x000000061b2e7c11 */ /* 0x000fe2000f8208ff */
[----:B------:R-:W-:-:S02]  /*32b0*/  IMAD.MOV.U32 R37, RZ, RZ, R51 ;  /* 0x000000ffff257224 */ /* 0x000fc400078e0033 */
[----:B------:R1:W-:Y:S01]  /*32c0*/  LDGSTS.E.BYPASS.128 [R49+0x1800], desc[UR14][R44.64], !PT ;  /* 0x018000002c317fae */ /* 0x0003e2000f901c4e */
[----:B------:R-:W-:Y:S01]  /*32d0*/  LEA.HI.X R47, R27, UR7, R157, 0x1, P1 ;  /* 0x000000071b2f7c11 */ /* 0x000fe200088f0c9d */
[----:B---3--:R-:W-:Y:S01]  /*32e0*/  IMAD.MOV.U32 R38, RZ, RZ, R64 ;  /* 0x000000ffff267224 */ /* 0x008fe200078e0040 */
[C---:B------:R-:W-:Y:S01]  /*32f0*/  LOP3.LUT P1, RZ, R28.reuse, 0x8, RZ, 0xc0, !PT ;  /* 0x000000081cff7812 */ /* 0x040fe2000782c0ff */
[----:B------:R-:W-:Y:S01]  /*3300*/  IMAD.MOV.U32 R39, RZ, RZ, R48 ;  /* 0x000000ffff277224 */ /* 0x000fe200078e0030 */
[----:B------:R-:W-:Y:S01]  /*3310*/  LOP3.LUT R28, R28, 0xfffffeff, RZ, 0xc0, !PT ;  /* 0xfffffeff1c1c7812 */ /* 0x000fe200078ec0ff */
[----:B------:R1:W-:Y:S03]  /*3320*/  LDGSTS.E.BYPASS.128 [R49+0x1c00], desc[UR14][R46.64], !PT ;  /* 0x01c000002e317fae */ /* 0x0003e6000f901c4e */
[----:B------:R-:W-:Y:S01]  /*3330*/  @P5 LOP3.LUT R28, R28, 0x100, RZ, 0xfc, !PT ;  /* 0x000001001c1c5812 */ /* 0x000fe200078efcff */
[----:B------:R-:W0:Y:S01]  /*3340*/  LDGDEPBAR ;  /* 0x00000000000079af */ /* 0x000e220000000000 */
[----:B------:R-:W-:-:S02]  /*3350*/  ISETP.NE.AND P5, PT, R40, RZ, PT ;  /* 0x000000ff2800720c */ /* 0x000fc40003fa5270 */
[----:B------:R-:W-:-:S04]  /*3360*/  LOP3.LUT R28, R28, 0xffffff7f, RZ, 0xc0, !PT ;  /* 0xffffff7f1c1c7812 */ /* 0x000fc800078ec0ff */
[----:B------:R-:W-:Y:S02]  /*3370*/  @P4 LOP3.LUT R28, R28, 0x80, RZ, 0xfc, !PT ;  /* 0x000000801c1c4812 */ /* 0x000fe400078efcff */
[----:B------:R-:W-:Y:S02]  /*3380*/  PLOP3.LUT P4, PT, PT, PT, PT, 0x8, 0x0 ;  /* 0x000000000000781c */ /* 0x000fe40003f8e170 */
[----:B------:R-:W-:-:S04]  /*3390*/  LOP3.LUT R28, R28, 0xffffffdf, RZ, 0xc0, !PT ;  /* 0xffffffdf1c1c7812 */ /* 0x000fc800078ec0ff */
[----:B------:R-:W-:Y:S02]  /*33a0*/  @P3 LOP3.LUT R28, R28, 0x20, RZ, 0xfc, !PT ;  /* 0x000000201c1c3812 */ /* 0x000fe400078efcff */
[----:B------:R-:W-:Y:S02]  /*33b0*/  PLOP3.LUT P3, PT, PT, PT, PT, 0x8, 0x0 ;  /* 0x000000000000781c */ /* 0x000fe40003f6e170 */
[----:B------:R-:W-:-:S04]  /*33c0*/  LOP3.LUT R28, R28, 0xffffffef, RZ, 0xc0, !PT ;  /* 0xffffffef1c1c7812 */ /* 0x000fc800078ec0ff */
[----:B------:R-:W-:Y:S02]  /*33d0*/  @P2 LOP3.LUT R28, R28, 0x10, RZ, 0xfc, !PT ;  /* 0x000000101c1c2812 */ /* 0x000fe400078efcff */
[----:B------:R-:W-:Y:S02]  /*33e0*/  ISETP.NE.AND P2, PT, R41, RZ, PT ;  /* 0x000000ff2900720c */ /* 0x000fe40003f45270 */
[----:B------:R-:W-:-:S04]  /*33f0*/  LOP3.LUT R28, R28, 0xfffffffb, RZ, 0xc0, !PT ;  /* 0xfffffffb1c1c7812 */ /* 0x000fc800078ec0ff */
[----:B------:R-:W-:Y:S02]  /*3400*/  @P1 LOP3.LUT R28, R28, 0x4, RZ, 0xfc, !PT ;  /* 0x000000041c1c1812 */ /* 0x000fe400078efcff */
[----:B------:R-:W-:Y:S02]  /*3410*/  PLOP3.LUT P1, PT, P0, PT, PT, 0x80, 0x0 ;  /* 0x000000000000781c */ /* 0x000fe4000072f070 */
[----:B------:R-:W-:Y:S02]  /*3420*/  LOP3.LUT R28, R28, 0xfffff7ff, RZ, 0xc0, !PT ;  /* 0xfffff7ff1c1c7812 */ /* 0x000fe400078ec0ff */
[----:B------:R-:W-:Y:S02]  /*3430*/  PLOP3.LUT P0, PT, PT, PT, PT, 0x8, 0x0 ;  /* 0x000000000000781c */ /* 0x000fe40003f0e170 */
[----:B------:R-:W-:Y:S02]  /*3440*/  @P3 LOP3.LUT R28, R28, 0x800, RZ, 0xfc, !PT ;  /* 0x000008001c1c3812 */ /* 0x000fe400078efcff */
[----:B------:R-:W-:-:S02]  /*3450*/  PLOP3.LUT P3, PT, PT, PT, PT, 0x8, 0x0 ;  /* 0x000000000000781c */ /* 0x000fc40003f6e170 */
        /* <DEDUP_REMOVED lines=11> */
[----:B------:R-:W-:Y:S01]  /*3510*/  PLOP3.LUT P4, PT, PT, PT, PT, 0x8, 0x0 ;  /* 0x000000000000781c */ /* 0x000fe20003f8e170 */
[----:B-1----:R-:W-:-:S12]  /*3520*/  @P6 BRA `(.L_x_0) ;  /* 0xffffffe400e46947 */ /* 0x002fd8000383ffff */
[----:B------:R-:W-:-:S04]  /*3530*/  DEPBAR.LE SB0, 0x0 ;  /* 0x000080000000791a */ /* 0x000fc80000000000 */
[----:B------:R-:W-:Y:S01]  /*3540*/  ULDC.64 UR4, c[0x0][0x240] ;  /* 0x0000900000047ab9 */ /* 0x000fe20000000a00 */
[----:B------:R-:W-:Y:S01]  /*3550*/  LOP3.LUT P6, RZ, R28, 0x100000, RZ, 0xc0, !PT ;  /* 0x001000001cff7812 */ /* 0x000fe200078cc0ff */
[----:B------:R-:W-:Y:S01]  /*3560*/  UIMAD.WIDE UR4, UR11, 0x4, UR4 ;  /* 0x000000040b0478a5 */ /* 0x000fe2000f8e0204 */
[----:B------:R-:W-:-:S05]  /*3570*/  IMAD.MOV.U32 R0, RZ, RZ, RZ ;  /* 0x000000ffff007224 */ /* 0x000fca00078e00ff */
[----:B------:R-:W-:-:S04]  /*3580*/  LEA R22, P0, R243, UR4, 0x2 ;  /* 0x00000004f3167c11 */ /* 0x000fc8000f8010ff */
[----:B------:R-:W-:Y:S01]  /*3590*/  LEA.HI.X R23, R243, UR5, R244, 0x2, P0 ;  /* 0x00000005f3177c11 */ /* 0x000fe200080f14f4 */
[----:B------:R-:W-:Y:S01]  /*35a0*/  BAR.SYNC.DEFER_BLOCKING 0x0 ;  /* 0x0000000000007b1d */ /* 0x000fe20000010000 */
[----:B------:R-:W-:-:S04]  /*35b0*/  USHF.R.S32.HI UR8, URZ, 0x1f, UR12 ;  /* 0x0000001f3f087899 */ /* 0x000fc8000801140c */
[----:B------:R-:W-:Y:S01]  /*35c0*/  USHF.L.U64.HI UR8, UR12, 0x1, UR8 ;  /* 0x000000010c087899 */ /* 0x000fe20008010208 */
[----:B------:R-:W-:Y:S01]  /*35d0*/  LOP3.LUT R21, R206, 0x38, R242, 0xf8, !PT ;  /* 0x00000038ce157812 */ /* 0x000fe200078ef8f2 */
[----:B------:R-:W-:Y:S01]  /*35e0*/  USHF.L.U32 UR7, UR12, 0x1, URZ ;  /* 0x000000010c077899 */ /* 0x000fe2000800063f */
[----:B------:R-:W-:Y:S02]  /*35f0*/  ULDC.64 UR4, c[0x0][0x210] ;  /* 0x0000840000047ab9 */ /* 0x000fe40000000a00 */
[----:B------:R-:W-:Y:S01]  /*3600*/  ULDC.64 UR12, c[0x0][0x228] ;  /* 0x00008a00000c7ab9 */ /* 0x000fe20000000a00 */
[----:B------:R-:W-:Y:S01]  /*3610*/  UIADD3 UR9, UP0, UR7, UR4, URZ ;  /* 0x0000000407097290 */ /* 0x000fe2000ff1e03f */
[C---:B------:R-:W-:Y:S01]  /*3620*/  IMAD.SHL.U32 R46, R21.reuse, 0x2, RZ ;  /* 0x00000002152e7824 */ /* 0x040fe200078e00ff */
[----:B------:R-:W-:Y:S02]  /*3630*/  SHF.L.U64.HI R21, R21, 0x1, R198 ;  /* 0x0000000115157819 */ /* 0x000fe400000102c6 */
[----:B------:R-:W-:-:S02]  /*3640*/  UIADD3.X UR11, UR8, UR5, URZ, UP0, !UPT ;  /* 0x00000005080b7290 */ /* 0x000fc400087fe43f */
[----:B------:R-:W-:-:S04]  /*3650*/  IADD3 R46, P0, R46, UR9, RZ ;  /* 0x000000092e2e7c10 */ /* 0x000fc8000ff1e0ff */
[----:B------:R-:W-:Y:S02]  /*3660*/  IADD3.X R47, R21, UR11, RZ, P0, !PT ;  /* 0x0000000b152f7c10 */ /* 0x000fe400087fe4ff */
[----:B------:R-:W-:Y:S01]  /*3670*/  LOP3.LUT R21, R208, 0x38, R242, 0xf8, !PT ;  /* 0x00000038d0157812 */ /* 0x000fe200078ef8f2 */
[----:B------:R1:W2:Y:S01]  /*3680*/  @P6 LDG.E R0, desc[UR14][R22.64] ;  /* 0x0000000e16006981 */ /* 0x0002a2000c1e1900 */
[----:B------:R-:W-:Y:S01]  /*3690*/  ISETP.NE.U32.AND P1, PT, R252, RZ, PT ;  /* 0x000000fffc00720c */ /* 0x000fe20003f25070 */
[----:B------:R-:W-:Y:S01]  /*36a0*/  UIADD3 UR7, UP0, UR7, UR12, URZ ;  /* 0x0000000c07077290 */ /* 0x000fe2000ff1e03f */
[----:B------:R-:W-:Y:S01]  /*36b0*/  LEA R59, R197, UR10, 0x1 ;  /* 0x0000000ac53b7c11 */ /* 0x000fe2000f8e08ff */
[C---:B------:R-:W-:Y:S01]  /*36c0*/  IMAD.SHL.U32 R44, R21.reuse, 0x2, RZ ;  /* 0x00000002152c7824 */ /* 0x040fe200078e00ff */
[----:B------:R-:W-:Y:S01]  /*36d0*/  SHF.L.U64.HI R21, R21, 0x1, R200 ;  /* 0x0000000115157819 */ /* 0x000fe200000102c8 */
[----:B------:R-:W-:Y:S01]  /*36e0*/  UIADD3.X UR8, UR8, UR13, URZ, UP0, !UPT ;  /* 0x0000000d08087290 */ /* 0x000fe200087fe43f */
[----:B------:R-:W-:Y:S01]  /*36f0*/  ISETP.NE.U32.AND P6, PT, R251, RZ, PT ;  /* 0x000000fffb00720c */ /* 0x000fe20003fc5070 */
[----:B------:R-:W-:Y:S01]  /*3700*/  UMOV UR5, 0x2 ;  /* 0x0000000200057882 */ /* 0x000fe20000000000 */
[----:B------:R-:W-:Y:S01]  /*3710*/  ISETP.NE.U32.AND P5, PT, R250, RZ, PT ;  /* 0x000000fffa00720c */ /* 0x000fe20003fa5070 */
[----:B------:R-:W-:Y:S01]  /*3720*/  UMOV UR6, 0xffffffff ;  /* 0xffffffff00067882 */ /* 0x000fe20000000000 */
[----:B-1----:R-:W-:Y:S01]  /*3730*/  LOP3.LUT R22, R207, 0x38, R242, 0xf8, !PT ;  /* 0x00000038cf167812 */ /* 0x002fe200078ef8f2 */
[----:B------:R-:W-:Y:S01]  /*3740*/  UMOV UR4, URZ ;  /* 0x0000003f00047c82 */ /* 0x000fe20008000000 */
[----:B------:R-:W-:Y:S01]  /*3750*/  ISETP.NE.U32.AND P4, PT, R249, RZ, PT ;  /* 0x000000fff900720c */ /* 0x000fe20003f85070 */
[----:B------:R-:W-:Y:S01]  /*3760*/  UPLOP3.LUT UP0, UPT, UPT, UPT, UPT, 0x80, 0x0 ;  /* 0x000000000000789c */ /* 0x000fe20003f0f070 */
[----:B------:R-:W-:Y:S01]  /*3770*/  ISETP.NE.U32.AND P3, PT, R248, RZ, PT ;  /* 0x000000fff800720c */ /* 0x000fe20003f65070 */
[C---:B------:R-:W-:Y:S01]  /*3780*/  IMAD.SHL.U32 R42, R22.reuse, 0x2, RZ ;  /* 0x00000002162a7824 */ /* 0x040fe200078e00ff */
[----:B------:R-:W-:-:S02]  /*3790*/  SHF.L.U64.HI R22, R22, 0x1, R199 ;  /* 0x0000000116167819 */ /* 0x000fc400000102c7 */
[----:B------:R-:W-:Y:S02]  /*37a0*/  ISETP.NE.U32.AND P2, PT, R247, RZ, PT ;  /* 0x000000fff700720c */ /* 0x000fe40003f45070 */
[----:B------:R-:W-:-:S04]  /*37b0*/  IADD3 R42, P0, R42, UR9, RZ ;  /* 0x000000092a2a7c10 */ /* 0x000fc8000ff1e0ff */
[----:B------:R-:W-:Y:S02]  /*37c0*/  IADD3.X R43, R22, UR11, RZ, P0, !PT ;  /* 0x0000000b162b7c10 */ /* 0x000fe400087fe4ff */
[----:B------:R-:W-:Y:S02]  /*37d0*/  LOP3.LUT R22, R209, 0x38, R242, 0xf8, !PT ;  /* 0x00000038d1167812 */ /* 0x000fe400078ef8f2 */
[----:B------:R-:W-:-:S03]  /*37e0*/  IADD3 R44, P0, R44, UR9, RZ ;  /* 0x000000092c2c7c10 */ /* 0x000fc6000ff1e0ff */
[C---:B------:R-:W-:Y:S01]  /*37f0*/  IMAD.SHL.U32 R48, R22.reuse, 0x2, RZ ;  /* 0x0000000216307824 */ /* 0x040fe200078e00ff */
[----:B------:R-:W-:Y:S02]  /*3800*/  IADD3.X R45, R21, UR11, RZ, P0, !PT ;  /* 0x0000000b152d7c10 */ /* 0x000fe400087fe4ff */
[----:B------:R-:W-:Y:S02]  /*3810*/  SHF.L.U64.HI R22, R22, 0x1, R201 ;  /* 0x0000000116167819 */ /* 0x000fe400000102c9 */
[----:B------:R-:W-:Y:S02]  /*3820*/  IADD3 R48, P0, R48, UR9, RZ ;  /* 0x0000000930307c10 */ /* 0x000fe4000ff1e0ff */
[--C-:B------:R-:W-:Y:S02]  /*3830*/  LOP3.LUT R21, R210, 0x38, R242.reuse, 0xf8, !PT ;  /* 0x00000038d2157812 */ /* 0x100fe400078ef8f2 */
[----:B------:R-:W-:Y:S02]  /*3840*/  IADD3.X R49, R22, UR11, RZ, P0, !PT ;  /* 0x0000000b16317c10 */ /* 0x000fe400087fe4ff */
[----:B------:R-:W-:Y:S01]  /*3850*/  LOP3.LUT R22, R211, 0x38, R242, 0xf8, !PT ;  /* 0x00000038d3167812 */ /* 0x000fe200078ef8f2 */
[C---:B------:R-:W-:Y:S01]  /*3860*/  IMAD.SHL.U32 R50, R21.reuse, 0x2, RZ ;  /* 0x0000000215327824 */ /* 0x040fe200078e00ff */
[----:B------:R-:W-:-:S03]  /*3870*/  SHF.L.U64.HI R21, R21, 0x1, R202 ;  /* 0x0000000115157819 */ /* 0x000fc600000102ca */
[----:B------:R-:W-:Y:S01]  /*3880*/  IMAD.SHL.U32 R52, R22, 0x2, RZ ;  /* 0x0000000216347824 */ /* 0x000fe200078e00ff */
[----:B------:R-:W-:Y:S02]  /*3890*/  IADD3 R50, P0, R50, UR9, RZ ;  /* 0x0000000932327c10 */ /* 0x000fe4000ff1e0ff */
[----:B------:R-:W-:Y:S02]  /*38a0*/  SHF.L.U64.HI R22, R22, 0x1, R203 ;  /* 0x0000000116167819 */ /* 0x000fe400000102cb */
[----:B------:R-:W-:Y:S02]  /*38b0*/  IADD3.X R51, R21, UR11, RZ, P0, !PT ;  /* 0x0000000b15337c10 */ /* 0x000fe400087fe4ff */
[----:B------:R-:W-:Y:S02]  /*38c0*/  IADD3 R52, P0, R52, UR9, RZ ;  /* 0x0000000934347c10 */ /* 0x000fe4000ff1e0ff */
[----:B------:R-:W-:Y:S02]  /*38d0*/  LOP3.LUT R21, R212, 0x38, R242, 0xf8, !PT ;  /* 0x00000038d4157812 */ /* 0x000fe400078ef8f2 */
[----:B------:R-:W-:-:S02]  /*38e0*/  IADD3.X R53, R22, UR11, RZ, P0, !PT ;  /* 0x0000000b16357c10 */ /* 0x000fc400087fe4ff */
[----:B------:R-:W-:Y:S01]  /*38f0*/  LOP3.LUT R22, R213, 0x38, R242, 0xf8, !PT ;  /* 0x00000038d5167812 */ /* 0x000fe200078ef8f2 */
[C---:B------:R-:W-:Y:S01]  /*3900*/  IMAD.SHL.U32 R54, R21.reuse, 0x2, RZ ;  /* 0x0000000215367824 */ /* 0x040fe200078e00ff */
[----:B------:R-:W-:-:S03]  /*3910*/  SHF.L.U64.HI R21, R21, 0x1, R204 ;  /* 0x0000000115157819 */ /* 0x000fc600000102cc */
[----:B------:R-:W-:Y:S01]  /*3920*/  IMAD.SHL.U32 R56, R22, 0x2, RZ ;  /* 0x0000000216387824 */ /* 0x000fe200078e00ff */
[----:B------:R-:W-:Y:S02]  /*3930*/  IADD3 R54, P0, R54, UR9, RZ ;  /* 0x0000000936367c10 */ /* 0x000fe4000ff1e0ff */
[----:B------:R-:W-:Y:S02]  /*3940*/  SHF.L.U64.HI R22, R22, 0x1, R205 ;  /* 0x0000000116167819 */ /* 0x000fe400000102cd */
[----:B------:R-:W-:Y:S02]  /*3950*/  IADD3.X R55, R21, UR11, RZ, P0, !PT ;  /* 0x0000000b15377c10 */ /* 0x000fe400087fe4ff */
[----:B------:R-:W-:-:S04]  /*3960*/  IADD3 R56, P0, R56, UR9, RZ ;  /* 0x0000000938387c10 */ /* 0x000fc8000ff1e0ff */
[----:B------:R-:W-:Y:S02]  /*3970*/  IADD3.X R57, R22, UR11, RZ, P0, !PT ;  /* 0x0000000b16397c10 */ /* 0x000fe400087fe4ff */
[----:B------:R-:W1:Y:S02]  /*3980*/  S2R R22, SR_TID.X ;  /* 0x0000000000167919 */ /* 0x000e640000002100 */
[C---:B-1----:R-:W-:Y:S01]  /*3990*/  LOP3.LUT R38, R22.reuse, 0x3f, RZ, 0xc0, !PT ;  /* 0x0000003f16267812 */ /* 0x042fe200078ec0ff */
[----:B------:R-:W-:-:S03]  /*39a0*/  IMAD.SHL.U32 R22, R22, 0x2, RZ ;  /* 0x0000000216167824 */ /* 0x000fc600078e00ff */
[----:B------:R-:W-:Y:S02]  /*39b0*/  LEA R38, R38, UR10, 0x2 ;  /* 0x0000000a26267c11 */ /* 0x000fe4000f8e10ff */
[----:B------:R-:W-:-:S04]  /*39c0*/  LOP3.LUT R22, R22, 0x6, RZ, 0xc0, !PT ;  /* 0x0000000616167812 */ /* 0x000fc800078ec0ff */
[----:B------:R-:W-:Y:S01]  /*39d0*/  LEA R58, R22, UR10, 0x2 ;  /* 0x0000000a163a7c11 */ /* 0x000fe2000f8e10ff */
[----:B--2---:R-:W-:-:S05]  /*39e0*/  FMUL R0, R0, 1.4426950216293334961 ;  /* 0x3fb8aa3b00007820 */ /* 0x004fca0000400000 */
[----:B------:R-:W-:-:S13]  /*39f0*/  FSETP.GEU.AND P0, PT, R0, -126, PT ;  /* 0xc2fc00000000780b */ /* 0x000fda0003f0e000 */
[----:B------:R-:W-:-:S04]  /*3a00*/  @!P0 FMUL R0, R0, 0.5 ;  /* 0x3f00000000008820 */ /* 0x000fc80000400000 */
[----:B------:R1:W2:Y:S02]  /*3a10*/  MUFU.EX2 R21, R0 ;  /* 0x0000000000157308 */ /* 0x0002a40000000800 */
[----:B-1----:R-:W-:Y:S01]  /*3a20*/  P2R R0, PR, RZ, 0x40 ;  /* 0x00000040ff007803 */ /* 0x002fe20000000000 */
[----:B--2---:R-:W-:Y:S01]  /*3a30*/  @!P0 FMUL R21, R21, R21 ;  /* 0x0000001515158220 */ /* 0x004fe20000400000 */
[----:B------:R-:W-:-:S04]  /*3a40*/  ISETP.NE.U32.AND P0, PT, R245, RZ, PT ;  /* 0x000000fff500720c */ /* 0x000fc80003f05070 */
[----:B------:R1:W-:Y:S01]  /*3a50*/  STS [R38], R21 ;  /* 0x0000001526007388 */ /* 0x0003e20000000800 */
[----:B------:R-:W-:Y:S01]  /*3a60*/  BAR.SYNC.DEFER_BLOCKING 0x0 ;  /* 0x0000000000007b1d */ /* 0x000fe20000010000 */
[----:B-1----:R-:W-:-:S05]  /*3a70*/  P2R R21, PR, RZ, 0x2 ;  /* 0x00000002ff157803 */ /* 0x002fca0000000000 */
[----:B------:R1:W2:Y:S04]  /*3a80*/  LDS.64 R40, [R58] ;  /* 0x000000003a287984 */ /* 0x0002a80000000a00 */
[----:B------:R1:W3:Y:S04]  /*3a90*/  LDS.64 R22, [R58+0x20] ;  /* 0x000020003a167984 */ /* 0x0002e80000000a00 */
[----:B------:R1:W4:Y:S04]  /*3aa0*/  LDS.64 R24, [R58+0x40] ;  /* 0x000040003a187984 */ /* 0x0003280000000a00 */
[----:B------:R1:W1:Y:S04]  /*3ab0*/  LDS.64 R26, [R58+0x60] ;  /* 0x000060003a1a7984 */ /* 0x0002680000000a00 */
[----:B------:R1:W1:Y:S04]  /*3ac0*/  LDS.64 R36, [R58+0x80] ;  /* 0x000080003a247984 */ /* 0x0002680000000a00 */
[----:B------:R1:W1:Y:S04]  /*3ad0*/  LDS.64 R34, [R58+0xa0] ;  /* 0x0000a0003a227984 */ /* 0x0002680000000a00 */
[----:B------:R1:W1:Y:S04]  /*3ae0*/  LDS.64 R32, [R58+0xc0] ;  /* 0x0000c0003a207984 */ /* 0x0002680000000a00 */
[----:B------:R1:W1:Y:S01]  /*3af0*/  LDS.64 R38, [R58+0xe0] ;  /* 0x0000e0003a267984 */ /* 0x0002620000000a00 */
[----:B------:R-:W-:Y:S06]  /*3b00*/  BAR.SYNC.DEFER_BLOCKING 0x0 ;  /* 0x0000000000007b1d */ /* 0x000fec0000010000 */
[----:B------:R-:W-:Y:S01]  /*3b10*/  @!PT LDS RZ, [RZ] ;  /* 0x00000000fffff984 */ /* 0x000fe20000000800 */
[----:B------:R-:W-:Y:S01]  /*3b20*/  @!PT LDS RZ, [RZ] ;  /* 0x00000000fffff984 */ /* 0x000fe20000000800 */
[----:B------:R-:W-:Y:S01]  /*3b30*/  @!PT LDS RZ, [RZ] ;  /* 0x00000000fffff984 */ /* 0x000fe20000000800 */
[----:B------:R-:W-:Y:S01]  /*3b40*/  LDGSTS.E.BYPASS.128 [R59], desc[UR14][R46.64], P1 ;  /* 0x000000002e3b7fae */ /* 0x000fe20008901c4e */
[----:B------:R-:W-:-:S03]  /*3b50*/  ISETP.NE.U32.AND P1, PT, R246, RZ, PT ;  /* 0x000000fff600720c */ /* 0x000fc60003f25070 */
[----:B------:R-:W-:Y:S01]  /*3b60*/  LDGSTS.E.BYPASS.128 [R59+0x400], desc[UR14][R42.64], P6 ;  /* 0x004000002a3b7fae */ /* 0x000fe2000b101c4e */
[----:B------:R-:W-:-:S03]  /*3b70*/  ISETP.NE.AND P6, PT, R21, RZ, PT ;  /* 0x000000ff1500720c */ /* 0x000fc60003fc5270 */
[----:B------:R-:W-:Y:S04]  /*3b80*/  LDGSTS.E.BYPASS.128 [R59+0x800], desc[UR14][R44.64], P5 ;  /* 0x008000002c3b7fae */ /* 0x000fe8000a901c4e */
[----:B------:R-:W-:Y:S04]  /*3b90*/  LDGSTS.E.BYPASS.128 [R59+0xc00], desc[UR14][R48.64], P4 ;  /* 0x00c00000303b7fae */ /* 0x000fe8000a101c4e */
[----:B------:R-:W-:Y:S04]  /*3ba0*/  LDGSTS.E.BYPASS.128 [R59+0x1000], desc[UR14][R50.64], P3 ;  /* 0x01000000323b7fae */ /* 0x000fe80009901c4e */
[----:B------:R-:W-:Y:S04]  /*3bb0*/  LDGSTS.E.BYPASS.128 [R59+0x1400], desc[UR14][R52.64], P2 ;  /* 0x01400000343b7fae */ /* 0x000fe80009101c4e */
[----:B------:R-:W-:Y:S04]  /*3bc0*/  LDGSTS.E.BYPASS.128 [R59+0x1800], desc[UR14][R54.64], P1 ;  /* 0x01800000363b7fae */ /* 0x000fe80008901c4e */
[----:B------:R-:W-:Y:S04]  /*3bd0*/  LDGSTS.E.BYPASS.128 [R59+0x1c00], desc[UR14][R56.64], P0 ;  /* 0x01c00000383b7fae */ /* 0x000fe80008101c4e */
[----:B------:R-:W0:Y:S01]  /*3be0*/  LDGDEPBAR ;  /* 0x00000000000079af */ /* 0x000e220000000000 */
[----:B------:R-:W-:Y:S06]  /*3bf0*/  BAR.SYNC.DEFER_BLOCKING 0x0 ;  /* 0x0000000000007b1d */ /* 0x000fec0000010000 */
[----:B------:R-:W-:Y:S01]  /*3c00*/  @!PT LDS RZ, [RZ] ;  /* 0x00000000fffff984 */ /* 0x000fe20000000800 */
[----:B------:R-:W-:Y:S01]  /*3c10*/  @!PT LDS RZ, [RZ] ;  /* 0x00000000fffff984 */ /* 0x000fe20000000800 */
[----:B------:R-:W-:Y:S01]  /*3c20*/  @!PT LDS RZ, [RZ] ;  /* 0x00000000fffff984 */ /* 0x000fe20000000800 */
[----:B------:R-:W-:Y:S01]  /*3c30*/  LDGSTS.E.BYPASS.128 [R59+0x2000], desc[UR14][R46.64+0x80], P6 ;  /* 0x020000802e3b7fae */ /* 0x000fe2000b101c4e */
[----:B------:R-:W-:Y:S01]  /*3c40*/  ISETP.NE.AND P6, PT, R0, RZ, PT ;  /* 0x000000ff0000720c */ /* 0x000fe20003fc5270 */
[----:B------:R-:W-:-:S12]  /*3c50*/  IMAD.MOV.U32 R0, RZ, RZ, 0xc0 ;  /* 0x000000c0ff007424 */ /* 0x000fd800078e00ff */
[----:B------:R-:W-:Y:S04]  /*3c60*/  LDGSTS.E.BYPASS.128 [R59+0x2400], desc[UR14][R42.64+0x80], P6 ;  /* 0x024000802a3b7fae */ /* 0x000fe8000b101c4e */
[----:B------:R-:W-:Y:S01]  /*3c70*/  LDGSTS.E.BYPASS.128 [R59+0x2800], desc[UR14][R44.64+0x80], P5 ;  /* 0x028000802c3b7fae */ /* 0x000fe2000a901c4e */
[----:B------:R-:W-:-:S03]  /*3c80*/  LOP3.LUT P5, RZ, R28, 0x1000, RZ, 0xc0, !PT ;  /* 0x000010001cff7812 */ /* 0x000fc600078ac0ff */
        /* <DEDUP_REMOVED lines=10> */
[----:B------:R-:W0:Y:S01]  /*3d30*/  LDGDEPBAR ;  /* 0x00000000000079af */ /* 0x000e220000000000 */
[----:B------:R-:W-:Y:S06]  /*3d40*/  BAR.SYNC.DEFER_BLOCKING 0x0 ;  /* 0x0000000000007b1d */ /* 0x000fec0000010000 */
[----:B------:R-:W-:Y:S01]  /*3d50*/  @!PT LDS RZ, [RZ] ;  /* 0x00000000fffff984 */ /* 0x000fe20000000800 */
[----:B------:R-:W-:Y:S01]  /*3d60*/  @!PT LDS RZ, [RZ] ;  /* 0x00000000fffff984 */ /* 0x000fe20000000800 */
[----:B------:R-:W-:Y:S01]  /*3d70*/  @!PT LDS RZ, [RZ] ;  /* 0x00000000fffff984 */ /* 0x000fe20000000800 */
[----:B------:R-:W-:Y:S04]  /*3d80*/  LDGSTS.E.BYPASS.128 [R59+0x4000], desc[UR14][R46.64+0x100], !PT ;  /* 0x040001002e3b7fae */ /* 0x000fe8000f901c4e */
[----:B------:R5:W-:Y:S04]  /*3d90*/  LDGSTS.E.BYPASS.128 [R59+0x4400], desc[UR14][R42.64+0x100], !PT ;  /* 0x044001002a3b7fae */ /* 0x000be8000f901c4e */
[----:B------:R-:W-:Y:S04]  /*3da0*/  LDGSTS.E.BYPASS.128 [R59+0x4800], desc[UR14][R44.64+0x100], !PT ;  /* 0x048001002c3b7fae */ /* 0x000fe8000f901c4e */
[----:B------:R-:W-:Y:S04]  /*3db0*/  LDGSTS.E.BYPASS.128 [R59+0x4c00], desc[UR14][R48.64+0x100], !PT ;  /* 0x04c00100303b7fae */ /* 0x000fe8000f901c4e */
[----:B------:R-:W-:Y:S01]  /*3dc0*/  LDGSTS.E.BYPASS.128 [R59+0x5000], desc[UR14][R50.64+0x100], !PT ;  /* 0x05000100323b7fae */ /* 0x000fe2000f901c4e */
[----:B-----5:R-:W-:-:S02]  /*3dd0*/  P2R R42, PR, RZ, 0x2 ;  /* 0x00000002ff2a7803 */ /* 0x020fc40000000000 */
[----:B------:R-:W-:Y:S01]  /*3de0*/  LOP3.LUT P1, RZ, R28, 0x8000, RZ, 0xc0, !PT ;  /* 0x000080001cff7812 */ /* 0x000fe2000782c0ff */
[----:B------:R-:W-:Y:S04]  /*3df0*/  LDGSTS.E.BYPASS.128 [R59+0x5400], desc[UR14][R52.64+0x100], !PT ;  /* 0x05400100343b7fae */ /* 0x000fe8000f901c4e */
[----:B------:R-:W-:Y:S04]  /*3e00*/  LDGSTS.E.BYPASS.128 [R59+0x5800], desc[UR14][R54.64+0x100], !PT ;  /* 0x05800100363b7fae */ /* 0x000fe8000f901c4e */
[----:B------:R5:W-:Y:S04]  /*3e10*/  LDGSTS.E.BYPASS.128 [R59+0x5c00], desc[UR14][R56.64+0x100], !PT ;  /* 0x05c00100383b7fae */ /* 0x000be8000f901c4e */
[----:B------:R-:W0:Y:S01]  /*3e20*/  LDGDEPBAR ;  /* 0x00000000000079af */ /* 0x000e220000000000 */
[----:B-----5:R-:W-:-:S02]  /*3e30*/  P2R R56, PR, RZ, 0x1 ;  /* 0x00000001ff387803 */ /* 0x020fc40000000000 */
[----:B-1234-:R-:W-:-:S13]  /*3e40*/  LOP3.LUT P0, RZ, R28, 0x4000, RZ, 0xc0, !PT ;  /* 0x000040001cff7812 */ /* 0x01efda000780c0ff */
.L_x_1:
[----:B------:R-:W-:Y:S01]  /*3e50*/  P2R R21, PR, RZ, 0x20 ;  /* 0x00000020ff157803 */ /* 0x000fe20000000000 */
[----:B------:R-:W-:-:S04]  /*3e60*/  DEPBAR.LE SB0, 0x2 ;  /* 0x000080800000791a */ /* 0x000fc80000000000 */
[----:B------:R-:W-:Y:S01]  /*3e70*/  BAR.SYNC.DEFER_BLOCKING 0x0 ;  /* 0x0000000000007b1d */ /* 0x000fe20000010000 */
[----:B------:R-:W-:Y:S01]  /*3e80*/  ISETP.NE.AND P5, PT, R42, RZ, PT ;  /* 0x000000ff2a00720c */ /* 0x000fe20003fa5270 */
[----:B------:R-:W-:Y:S01]  /*3e90*/  UIADD3 UR6, UR6, 0x1, URZ ;  /* 0x0000000106067890 */ /* 0x000fe2000fffe03f */
[----:B------:R-:W-:Y:S01]  /*3ea0*/  LEA R42, P6, R30, UR7, 0x1 ;  /* 0x000000071e2a7c11 */ /* 0x000fe2000f8c08ff */
[----:B------:R-:W-:Y:S01]  /*3eb0*/  UIADD3 UR5, UR5, 0x1, URZ ;  /* 0x0000000105057890 */ /* 0x000fe2000fffe03f */
[----:B------:R-:W-:Y:S01]  /*3ec0*/  LOP3.LUT R60, R2, 0x20, RZ, 0x3c, !PT ;  /* 0x00000020023c7812 */ /* 0x000fe200078e3cff */
[----:B------:R-:W-:Y:S01]  /*3ed0*/  UISETP.GT.AND UP1, UPT, UR6, 0x2, UPT ;  /* 0x000000020600788c */ /* 0x000fe2000bf24270 */
[----:B------:R-:W-:Y:S01]  /*3ee0*/  LEA.HI.X R43, R30, UR8, R182, 0x1, P6 ;  /* 0x000000081e2b7c11 */ /* 0x000fe2000b0f0cb6 */
[----:B------:R-:W-:Y:S01]  /*3ef0*/  IMAD.MOV.U32 R182, RZ, RZ, R222 ;  /* 0x000000ffffb67224 */ /* 0x000fe200078e00de */
[C---:B------:R-:W-:Y:S01]  /*3f00*/  LEA R30, P6, R31.reuse, UR7, 0x1 ;  /* 0x000000071f1e7c11 */ /* 0x040fe2000f8c08ff */
[----:B------:R-:W-:Y:S01]  /*3f10*/  USEL UR6, UR6, URZ, !UP1 ;  /* 0x0000003f06067287 */ /* 0x000fe2000c800000 */
[----:B------:R-:W-:Y:S01]  /*3f20*/  LOP3.LUT R116, R2, 0x30, RZ, 0x3c, !PT ;  /* 0x0000003002747812 */ /* 0x000fe200078e3cff */
[----:B------:R-:W-:Y:S01]  /*3f30*/  IMAD.MOV.U32 R222, RZ, RZ, R181 ;  /* 0x000000ffffde7224 */ /* 0x000fe200078e00b5 */
[----:B------:R-:W-:Y:S01]  /*3f40*/  LEA.HI.X R31, R31, UR8, R183, 0x1, P6 ;  /* 0x000000081f1f7c11 */ /* 0x000fe2000b0f0cb7 */
[----:B------:R-:W-:Y:S01]  /*3f50*/  ULEA UR12, UR6, UR10, 0xd ;  /* 0x0000000a060c7291 */ /* 0x000fe2000f8e683f */
[----:B------:R-:W-:Y:S01]  /*3f60*/  LEA R44, P6, R144, UR7, 0x1 ;  /* 0x00000007902c7c11 */ /* 0x000fe2000f8c08ff */
[----:B------:R-:W-:Y:S01]  /*3f70*/  IMAD.MOV.U32 R183, RZ, RZ, R223 ;  /* 0x000000ffffb77224 */ /* 0x000fe200078e00df */
[----:B------:R-:W-:Y:S01]  /*3f80*/  LOP3.LUT R124, R2, 0x830, RZ, 0x3c, !PT ;  /* 0x00000830027c7812 */ /* 0x000fe200078e3cff */
[----:B------:R-:W-:Y:S01]  /*3f90*/  IMAD.MOV.U32 R223, RZ, RZ, R190 ;  /* 0x000000ffffdf7224 */ /* 0x000fe200078e00be */
[----:B------:R-:W-:Y:S01]  /*3fa0*/  LEA.HI.X R45, R144, UR8, R184, 0x1, P6 ;  /* 0x00000008902d7c11 */ /* 0x000fe2000b0f0cb8 */
[----:B------:R-:W-:Y:S01]  /*3fb0*/  IMAD.MOV.U32 R184, RZ, RZ, R224 ;  /* 0x000000ffffb87224 */ /* 0x000fe200078e00e0 */
[C---:B------:R-:W-:Y:S01]  /*3fc0*/  LEA R46, P6, R145.reuse, UR7, 0x1 ;  /* 0x00000007912e7c11 */ /* 0x040fe2000f8c08ff */
[----:B------:R-:W-:Y:S01]  /*3fd0*/  IMAD.MOV.U32 R224, RZ, RZ, R191 ;  /* 0x000000ffffe07224 */ /* 0x000fe200078e00bf */
[----:B------:R-:W-:Y:S01]  /*3fe0*/  LEA R60, R60, UR12, 0x1 ;  /* 0x0000000c3c3c7c11 */ /* 0x000fe2000f8e08ff */
[----:B------:R-:W-:Y:S01]  /*3ff0*/  LDSM.16.M88.4 R84, [R29+0x800] ;  /* 0x000800001d54783b */ /* 0x000fe20000000200 */
[----:B------:R-:W-:Y:S01]  /*4000*/  LEA.HI.X R47, R145, UR8, R185, 0x1, P6 ;  /* 0x00000008912f7c11 */ /* 0x000fe2000b0f0cb9 */
[----:B------:R-:W-:Y:S01]  /*4010*/  IMAD.MOV.U32 R185, RZ, RZ, R225 ;  /* 0x000000ffffb97224 */ /* 0x000fe200078e00e1 */
[----:B------:R-:W-:Y:S01]  /*4020*/  LEA R48, P6, R146, UR7, 0x1 ;  /* 0x0000000792307c11 */ /* 0x000fe2000f8c08ff */
[----:B------:R-:W-:Y:S01]  /*4030*/  LDSM.16.M88.4 R100, [R29+0x1800] ;  /* 0x001800001d64783b */ /* 0x000fe20000000200 */
[----:B------:R-:W-:Y:S01]  /*4040*/  LEA R152, R2, UR12, 0x1 ;  /* 0x0000000c02987c11 */ /* 0x000fe2000f8e08ff */
[----:B------:R-:W-:Y:S01]  /*4050*/  IMAD.MOV.U32 R225, RZ, RZ, R192 ;  /* 0x000000ffffe17224 */ /* 0x000fe200078e00c0 */
[----:B------:R-:W-:Y:S01]  /*4060*/  LEA.HI.X R49, R146, UR8, R186, 0x1, P6 ;  /* 0x0000000892317c11 */ /* 0x000fe2000b0f0cba */
[----:B------:R-:W1:Y:S01]  /*4070*/  LDSM.16.MT88.4 R60, [R60] ;  /* 0x000000003c3c783b */ /* 0x000e620000004200 */
[C---:B------:R-:W-:Y:S01]  /*4080*/  LEA R50, P6, R147.reuse, UR7, 0x1 ;  /* 0x0000000793327c11 */ /* 0x040fe2000f8c08ff */
[----:B------:R-:W-:Y:S01]  /*4090*/  IMAD.MOV.U32 R186, RZ, RZ, R226 ;  /* 0x000000ffffba7224 */ /* 0x000fe200078e00e2 */
[----:B------:R-:W-:Y:S01]  /*40a0*/  LEA R116, R116, UR12, 0x1 ;  /* 0x0000000c74747c11 */ /* 0x000fe2000f8e08ff */
[----:B------:R-:W2:Y:S01]  /*40b0*/  LDSM.16.MT88.4 R80, [R152] ;  /* 0x000000009850783b */ /* 0x000ea20000004200 */
[----:B------:R-:W-:Y:S01]  /*40c0*/  LEA.HI.X R51, R147, UR8, R187, 0x1, P6 ;  /* 0x0000000893337c11 */ /* 0x000fe2000b0f0cbb */
[----:B------:R-:W-:Y:S01]  /*40d0*/  UISETP.GT.AND UP1, UPT, UR5, 0x2, UPT ;  /* 0x000000020500788c */ /* 0x000fe2000bf24270 */
[----:B------:R-:W-:Y:S01]  /*40e0*/  LEA R52, P6, R148, UR7, 0x1 ;  /* 0x0000000794347c11 */ /* 0x000fe2000f8c08ff */
[----:B------:R-:W-:Y:S01]  /*40f0*/  LDSM.16.M88.4 R144, [R29] ;  /* 0x000000001d90783b */ /* 0x000fe20000000200 */
[----:B------:R-:W-:Y:S01]  /*4100*/  LEA R124, R124, UR12, 0x1 ;  /* 0x0000000c7c7c7c11 */ /* 0x000fe2000f8e08ff */
[----:B------:R-:W-:Y:S01]  /*4110*/  IMAD.MOV.U32 R226, RZ, RZ, R193 ;  /* 0x000000ffffe27224 */ /* 0x000fe200078e00c1 */
[----:B------:R-:W-:Y:S01]  /*4120*/  LEA.HI.X R53, R148, UR8, R188, 0x1, P6 ;  /* 0x0000000894357c11 */ /* 0x000fe2000b0f0cbc */
[----:B------:R-:W3:Y:S01]  /*4130*/  LDSM.16.MT88.4 R116, [R116] ;  /* 0x000000007474783b */ /* 0x000ee20000004200 */
[C---:B------:R-:W-:Y:S01]  /*4140*/  LEA R54, P6, R149.reuse, UR7, 0x1 ;  /* 0x0000000795367c11 */ /* 0x040fe2000f8c08ff */
[----:B------:R-:W-:Y:S01]  /*4150*/  USEL UR5, UR5, URZ, !UP1 ;  /* 0x0000003f05057287 */ /* 0x000fe2000c800000 */
[----:B------:R-:W-:Y:S01]  /*4160*/  LOP3.LUT R0, R0, 0x38, R242, 0xf8, !PT ;  /* 0x0000003800007812 */ /* 0x000fe200078ef8f2 */
[----:B------:R-:W-:Y:S01]  /*4170*/  LDSM.16.M88.4 R128, [R232] ;  /* 0x00000000e880783b */ /* 0x000fe20000000200 */
[----:B------:R-:W-:Y:S01]  /*4180*/  LEA.HI.X R55, R149, UR8, R189, 0x1, P6 ;  /* 0x0000000895377c11 */ /* 0x000fe2000b0f0cbd */
[----:B------:R-:W-:Y:S01]  /*4190*/  IMAD.MOV.U32 R187, RZ, RZ, R227 ;  /* 0x000000ffffbb7224 */ /* 0x000fe200078e00e3 */
[----:B------:R-:W-:Y:S01]  /*41a0*/  ISETP.NE.AND P6, PT, R56, RZ, PT ;  /* 0x000000ff3800720c */ /* 0x000fe20003fc5270 */
[----:B------:R-:W-:Y:S01]  /*41b0*/  LDSM.16.M88.4 R148, [R241] ;  /* 0x00000000f194783b */ /* 0x000fe20000000200 */
[----:B------:R-:W-:Y:S01]  /*41c0*/  LOP3.LUT R56, R2, 0x10, RZ, 0x3c, !PT ;  /* 0x0000001002387812 */ /* 0x000fe200078e3cff */
[----:B------:R-:W-:Y:S01]  /*41d0*/  IMAD.MOV.U32 R227, RZ, RZ, R194 ;  /* 0x000000ffffe37224 */ /* 0x000fe200078e00c2 */
[----:B------:R-:W-:Y:S01]  /*41e0*/  LOP3.LUT R181, R198, UR4, RZ, 0xfc, !PT ;  /* 0x00000004c6b57c12 */ /* 0x000fe2000f8efcff */
[----:B------:R-:W-:Y:S01]  /*41f0*/  LDSM.16.M88.4 R136, [R238] ;  /* 0x00000000ee88783b */ /* 0x000fe20000000200 */
[----:B------:R-:W-:Y:S01]  /*4200*/  LEA R56, R56, UR12, 0x1 ;  /* 0x0000000c38387c11 */ /* 0x000fe2000f8e08ff */
[----:B------:R-:W-:Y:S01]  /*4210*/  IMAD.MOV.U32 R188, RZ, RZ, R228 ;  /* 0x000000ffffbc7224 */ /* 0x000fe200078e00e4 */
[----:B------:R-:W-:Y:S01]  /*4220*/  LOP3.LUT R190, R199, UR4, RZ, 0xfc, !PT ;  /* 0x00000004c7be7c12 */ /* 0x000fe2000f8efcff */
[----:B------:R-:W-:Y:S01]  /*4230*/  LDSM.16.M88.4 R132, [R235] ;  /* 0x00000000eb84783b */ /* 0x000fe20000000200 */
[----:B------:R-:W-:Y:S01]  /*4240*/  LOP3.LUT R191, R200, UR4, RZ, 0xfc, !PT ;  /* 0x00000004c8bf7c12 */ /* 0x000fe2000f8efcff */
[----:B------:R-:W-:Y:S01]  /*4250*/  IMAD.MOV.U32 R228, RZ, RZ, R195 ;  /* 0x000000ffffe47224 */ /* 0x000fe200078e00c3 */
[----:B------:R-:W-:Y:S01]  /*4260*/  LOP3.LUT R192, R201, UR4, RZ, 0xfc, !PT ;  /* 0x00000004c9c07c12 */ /* 0x000fe2000f8efcff */
[----:B------:R-:W4:Y:S01]  /*4270*/  LDSM.16.MT88.4 R56, [R56] ;  /* 0x000000003838783b */ /* 0x000f220000004200 */
[----:B------:R-:W-:Y:S01]  /*4280*/  LOP3.LUT R193, R202, UR4, RZ, 0xfc, !PT ;  /* 0x00000004cac17c12 */ /* 0x000fe2000f8efcff */
[----:B------:R-:W-:Y:S01]  /*4290*/  IMAD.MOV.U32 R189, RZ, RZ, R229 ;  /* 0x000000ffffbd7224 */ /* 0x000fe200078e00e5 */
[----:B------:R-:W-:Y:S01]  /*42a0*/  LOP3.LUT R194, R203, UR4, RZ, 0xfc, !PT ;  /* 0x00000004cbc27c12 */ /* 0x000fe2000f8efcff */
[----:B------:R-:W-:Y:S01]  /*42b0*/  LDSM.16.MT88.4 R124, [R124] ;  /* 0x000000007c7c783b */ /* 0x000fe20000004200 */
[----:B------:R-:W-:Y:S01]  /*42c0*/  LOP3.LUT R195, R204, UR4, RZ, 0xfc, !PT ;  /* 0x00000004ccc37c12 */ /* 0x000fe2000f8efcff */
[----:B------:R-:W-:Y:S01]  /*42d0*/  IMAD.MOV.U32 R229, RZ, RZ, R196 ;  /* 0x000000ffffe57224 */ /* 0x000fe200078e00c4 */
[----:B------:R-:W-:Y:S01]  /*42e0*/  LOP3.LUT R196, R205, UR4, RZ, 0xfc, !PT ;  /* 0x00000004cdc47c12 */ /* 0x000fe2000f8efcff */
[----:B-1----:R-:W-:-:S02]  /*42f0*/  HMUL2.BF16_V2 R69, R7, R60 ;  /* 0x0000003c07457232 */ /* 0x002fc40000200000 */
[C---:B------:R-:W-:Y:S02]  /*4300*/  HMUL2.BF16_V2 R75, R8.reuse, R61 ;  /* 0x0000003d084b7232 */ /* 0x040fe40000200000 */
[----:B--2---:R-:W-:Y:S01]  /*4310*/  HMUL2.BF16_V2 R64, R7, R80 ;  /* 0x0000005007407232 */ /* 0x004fe20000200000 */
[C---:B------:R-:W-:Y:S01]  /*4320*/  PRMT R61, R69.reuse, 0x7610, R61 ;  /* 0x00007610453d7816 */ /* 0x040fe2000000003d */
[----:B------:R-:W-:Y:S01]  /*4330*/  HMUL2.BF16_V2 R81, R8, R81 ;  /* 0x0000005108517232 */ /* 0x000fe20000200000 */
[----:B------:R-:W-:Y:S01]  /*4340*/  PRMT R74, R69, 0x7632, R74 ;  /* 0x00007632454a7816 */ /* 0x000fe2000000004a */
[----:B------:R-:W-:Y:S01]  /*4350*/  HMUL2.BF16_V2 R164, R9, R62 ;  /* 0x0000003e09a47232 */ /* 0x000fe20000200000 */
[C---:B------:R-:W-:Y:S01]  /*4360*/  PRMT R65, R64.reuse, 0x7632, R65 ;  /* 0x0000763240417816 */ /* 0x040fe20000000041 */
[----:B------:R-:W-:Y:S01]  /*4370*/  IMAD.U32 R73, R64, 0x10000, RZ ;  /* 0x0001000040497824 */ /* 0x000fe200078e00ff */
[----:B------:R-:W-:Y:S01]  /*4380*/  PRMT R76, R75, 0x7632, R76 ;  /* 0x000076324b4c7816 */ /* 0x000fe2000000004c */
[----:B---3--:R-:W-:-:S02]  /*4390*/  HMUL2.BF16_V2 R77, R7, R116 ;  /* 0x00000074074d7232 */ /* 0x008fc40000200000 */
[----:B------:R-:W-:Y:S02]  /*43a0*/  IMAD.U32 R61, R61, 0x10000, RZ ;  /* 0x000100003d3d7824 */ /* 0x000fe400078e00ff */
[----:B------:R-:W-:Y:S02]  /*43b0*/  HMUL2.BF16_V2 R79, R8, R117 ;  /* 0x00000075084f7232 */ /* 0x000fe40000200000 */
[----:B------:R-:W-:Y:S02]  /*43c0*/  IMAD.U32 R64, R65, 0x10000, RZ ;  /* 0x0001000041407824 */ /* 0x000fe400078e00ff */
[----:B------:R-:W-:Y:S01]  /*43d0*/  FMUL R73, R40, R73 ;  /* 0x0000004928497220 */ /* 0x000fe20000400000 */
[----:B------:R-:W-:Y:S01]  /*43e0*/  PRMT R78, R77, 0x7632, R78 ;  /* 0x000076324d4e7816 */ /* 0x000fe2000000004e */
[----:B------:R-:W-:Y:S01]  /*43f0*/  IMAD.U32 R74, R74, 0x10000, RZ ;  /* 0x000100004a4a7824 */ /* 0x000fe200078e00ff */
[----:B------:R-:W-:Y:S01]  /*4400*/  PRMT R88, R79, 0x7632, R88 ;  /* 0x000076324f587816 */ /* 0x000fe20000000058 */
[----:B------:R-:W-:Y:S01]  /*4410*/  FMUL R64, R41, R64 ;  /* 0x0000004029407220 */ /* 0x000fe20000400000 */
[----:B------:R-:W-:-:S02]  /*4420*/  IMAD.U32 R75, R75, 0x10000, RZ ;  /* 0x000100004b4b7824 */ /* 0x000fc400078e00ff */
[----:B------:R-:W-:Y:S01]  /*4430*/  FMUL R61, R40, R61 ;  /* 0x0000003d283d7220 */ /* 0x000fe20000400000 */
[----:B------:R-:W-:Y:S02]  /*4440*/  IMAD.U32 R76, R76, 0x10000, RZ ;  /* 0x000100004c4c7824 */ /* 0x000fe400078e00ff */
[----:B------:R-:W-:Y:S01]  /*4450*/  FMUL R74, R41, R74 ;  /* 0x0000004a294a7220 */ /* 0x000fe20000400000 */
[----:B------:R-:W-:Y:S02]  /*4460*/  IMAD.U32 R77, R77, 0x10000, RZ ;  /* 0x000100004d4d7824 */ /* 0x000fe400078e00ff */
[----:B------:R-:W-:Y:S01]  /*4470*/  FMUL R75, R22, R75 ;  /* 0x0000004b164b7220 */ /* 0x000fe20000400000 */
[----:B------:R-:W-:Y:S02]  /*4480*/  IMAD.U32 R78, R78, 0x10000, RZ ;  /* 0x000100004e4e7824 */ /* 0x000fe400078e00ff */
[----:B------:R-:W-:Y:S02]  /*4490*/  HMUL2.BF16_V2 R163, R10, R63 ;  /* 0x0000003f0aa37232 */ /* 0x000fe40000200000 */
[----:B------:R-:W-:-:S02]  /*44a0*/  IMAD.U32 R79, R79, 0x10000, RZ ;  /* 0x000100004f4f7824 */ /* 0x000fc400078e00ff */
[----:B------:R-:W-:Y:S02]  /*44b0*/  HMUL2.BF16_V2 R157, R9, R118 ;  /* 0x00000076099d7232 */ /* 0x000fe40000200000 */
[----:B------:R-:W-:Y:S02]  /*44c0*/  IMAD.U32 R88, R88, 0x10000, RZ ;  /* 0x0001000058587824 */ /* 0x000fe400078e00ff */
[----:B----4-:R-:W-:Y:S01]  /*44d0*/  HMUL2.BF16_V2 R68, R8, R57 ;  /* 0x0000003908447232 */ /* 0x010fe20000200000 */
[C---:B------:R-:W-:Y:S01]  /*44e0*/  PRMT R57, R81.reuse, 0x7632, R57 ;  /* 0x0000763251397816 */ /* 0x040fe20000000039 */
[----:B------:R-:W-:Y:S01]  /*44f0*/  HMUL2.BF16_V2 R66, R7, R56 ;  /* 0x0000003807427232 */ /* 0x000fe20000200000 */
[----:B------:R-:W-:Y:S01]  /*4500*/  PRMT R56, R81, 0x7610, R56 ;  /* 0x0000761051387816 */ /* 0x000fe20000000038 */
[----:B------:R-:W-:Y:S01]  /*4510*/  FMUL R78, R41, R78 ;  /* 0x0000004e294e7220 */ /* 0x000fe20000400000 */
[----:B------:R-:W-:Y:S01]  /*4520*/  PRMT R60, R68, 0x7610, R60 ;  /* 0x00007610443c7816 */ /* 0x000fe2000000003c */
[----:B------:R-:W-:Y:S01]  /*4530*/  FMUL R79, R22, R79 ;  /* 0x0000004f164f7220 */ /* 0x000fe20000400000 */
[----:B------:R-:W-:Y:S01]  /*4540*/  PRMT R72, R68, 0x7632, R72 ;  /* 0x0000763244487816 */ /* 0x000fe20000000048 */
[----:B------:R-:W-:Y:S01]  /*4550*/  IMAD.U32 R65, R56, 0x10000, RZ ;  /* 0x0001000038417824 */ /* 0x000fe200078e00ff */
[----:B------:R-:W1:Y:S01]  /*4560*/  LDSM.16.M88.4 R68, [R29+0x1000] ;  /* 0x001000001d44783b */ /* 0x000e620000000200 */
[----:B------:R-:W-:Y:S01]  /*4570*/  PRMT R67, R66, 0x7632, R67 ;  /* 0x0000763242437816 */ /* 0x000fe20000000043 */
[----:B------:R-:W-:-:S02]  /*4580*/  IMAD.U32 R56, R57, 0x10000, RZ ;  /* 0x0001000039387824 */ /* 0x000fc400078e00ff */
[----:B------:R-:W-:Y:S01]  /*4590*/  FMUL R65, R22, R65 ;  /* 0x0000004116417220 */ /* 0x000fe20000400000 */
[----:B------:R-:W-:Y:S02]  /*45a0*/  IMAD.U32 R57, R66, 0x10000, RZ ;  /* 0x0001000042397824 */ /* 0x000fe400078e00ff */
[----:B------:R-:W-:Y:S01]  /*45b0*/  FMUL R88, R23, R88 ;  /* 0x0000005817587220 */ /* 0x000fe20000400000 */
[----:B------:R-:W-:Y:S02]  /*45c0*/  IMAD.U32 R66, R67, 0x10000, RZ ;  /* 0x0001000043427824 */ /* 0x000fe400078e00ff */
[----:B------:R-:W-:Y:S01]  /*45d0*/  FMUL R56, R23, R56 ;  /* 0x0000003817387220 */ /* 0x000fe20000400000 */
[----:B------:R-:W-:Y:S02]  /*45e0*/  IMAD.U32 R72, R72, 0x10000, RZ ;  /* 0x0001000048487824 */ /* 0x000fe400078e00ff */
[----:B------:R-:W-:Y:S01]  /*45f0*/  FMUL R57, R40, R57 ;  /* 0x0000003928397220 */ /* 0x000fe20000400000 */
[----:B------:R-:W-:Y:S01]  /*4600*/  FMUL R66, R41, R66 ;  /* 0x0000004229427220 */ /* 0x000fe20000400000 */
[----:B------:R-:W-:-:S02]  /*4610*/  IMAD.U32 R67, R60, 0x10000, RZ ;  /* 0x000100003c437824 */ /* 0x000fc400078e00ff */
[C---:B------:R-:W-:Y:S01]  /*4620*/  FMUL R60, R23.reuse, R72 ;  /* 0x00000048173c7220 */ /* 0x040fe20000400000 */
[----:B------:R-:W-:Y:S01]  /*4630*/  F2FP.BF16.F32.PACK_AB R72, R64, R73 ;  /* 0x000000494048723e */ /* 0x000fe200000010ff */
[C---:B------:R-:W-:Y:S01]  /*4640*/  HMUL2.BF16_V2 R116, R9.reuse, R58 ;  /* 0x0000003a09747232 */ /* 0x040fe20000200000 */
[----:B------:R-:W-:Y:S01]  /*4650*/  F2FP.BF16.F32.PACK_AB R73, R56, R65 ;  /* 0x000000413849723e */ /* 0x000fe200000010ff */
[----:B------:R-:W-:Y:S01]  /*4660*/  FMUL R67, R22, R67 ;  /* 0x0000004316437220 */ /* 0x000fe20000400000 */
[----:B------:R-:W-:Y:S01]  /*4670*/  F2FP.BF16.F32.PACK_AB R80, R66, R57 ;  /* 0x000000394250723e */ /* 0x000fe200000010ff */
[----:B------:R-:W-:Y:S01]  /*4680*/  FMUL R56, R23, R76 ;  /* 0x0000004c17387220 */ /* 0x000fe20000400000 */
[----:B------:R-:W-:Y:S01]  /*4690*/  FMUL R57, R40, R77 ;  /* 0x0000004d28397220 */ /* 0x000fe20000400000 */
[----:B------:R-:W-:Y:S01]  /*46a0*/  F2FP.BF16.F32.PACK_AB R76, R74, R61 ;  /* 0x0000003d4a4c723e */ /* 0x000fe200000010ff */
[C---:B------:R-:W-:Y:S01]  /*46b0*/  HMUL2.BF16_V2 R61, R10.reuse, R83 ;  /* 0x000000530a3d7232 */ /* 0x040fe20000200000 */
[----:B------:R-:W-:Y:S01]  /*46c0*/  F2FP.BF16.F32.PACK_AB R81, R60, R67 ;  /* 0x000000433c51723e */ /* 0x000fe200000010ff */
[----:B------:R-:W-:Y:S01]  /*46d0*/  HMUL2.BF16_V2 R60, R9, R82 ;  /* 0x00000052093c7232 */ /* 0x000fe20000200000 */
[----:B------:R-:W-:Y:S01]  /*46e0*/  F2FP.BF16.F32.PACK_AB R77, R56, R75 ;  /* 0x0000004b384d723e */ /* 0x000fe200000010ff */
[C---:B------:R-:W-:Y:S01]  /*46f0*/  HMMA.16816.F32.BF16 R104, R144.reuse, R72, RZ ;  /* 0x000000489068723c */ /* 0x040fe200000418ff */
[----:B------:R-:W-:Y:S01]  /*4700*/  F2FP.BF16.F32.PACK_AB R56, R78, R57 ;  /* 0x000000394e38723e */ /* 0x000fe200000010ff */
[C---:B------:R-:W-:Y:S01]  /*4710*/  HMUL2.BF16_V2 R117, R10.reuse, R59 ;  /* 0x0000003b0a757232 */ /* 0x040fe20000200000 */
[----:B------:R-:W-:Y:S01]  /*4720*/  F2FP.BF16.F32.PACK_AB R57, R88, R79 ;  /* 0x0000004f5839723e */ /* 0x000fe200000010ff */
[----:B------:R-:W-:Y:S01]  /*4730*/  HMUL2.BF16_V2 R153, R10, R119 ;  /* 0x000000770a997232 */ /* 0x000fe20000200000 */
[C---:B------:R-:W-:Y:S01]  /*4740*/  PRMT R58, R61.reuse, 0x7610, R58 ;  /* 0x000076103d3a7816 */ /* 0x040fe2000000003a */
[C---:B------:R-:W-:Y:S01]  /*4750*/  HMMA.16816.F32.BF16 R64, R144.reuse, R80, RZ ;  /* 0x000000509040723c */ /* 0x040fe200000418ff */
[----:B------:R-:W-:Y:S01]  /*4760*/  PRMT R59, R61, 0x7632, R59 ;  /* 0x000076323d3b7816 */ /* 0x000fe2000000003b */
[----:B------:R-:W-:Y:S01]  /*4770*/  IMAD.U32 R167, R164, 0x10000, RZ ;  /* 0x00010000a4a77824 */ /* 0x000fe200078e00ff */
[----:B------:R-:W-:Y:S01]  /*4780*/  PRMT R62, R117, 0x7610, R62 ;  /* 0x00007610753e7816 */ /* 0x000fe2000000003e */
[----:B------:R-:W-:Y:S01]  /*4790*/  IMAD.U32 R169, R153, 0x10000, RZ ;  /* 0x0001000099a97824 */ /* 0x000fe200078e00ff */
[----:B------:R-:W-:Y:S01]  /*47a0*/  PRMT R63, R117, 0x7632, R63 ;  /* 0x00007632753f7816 */ /* 0x000fe2000000003f */
[----:B------:R-:W-:Y:S01]  /*47b0*/  HMMA.16816.F32.BF16 R120, R144, R76, RZ ;  /* 0x0000004c9078723c */ /* 0x000fe200000418ff */
[----:B------:R-:W-:Y:S01]  /*47c0*/  PRMT R61, R116, 0x7632, R61 ;  /* 0x00007632743d7816 */ /* 0x000fe2000000003d */
[----:B------:R-:W-:Y:S01]  /*47d0*/  FMUL R169, R26, R169 ;  /* 0x000000a91aa97220 */ /* 0x000fe20000400000 */
[----:B------:R-:W-:-:S02]  /*47e0*/  PRMT R165, R164, 0x7632, R165 ;  /* 0x00007632a4a57816 */ /* 0x000fc400000000a5 */
[----:B------:R-:W-:Y:S01]  /*47f0*/  PRMT R162, R163, 0x7632, R162 ;  /* 0x00007632a3a27816 */ /* 0x000fe200000000a2 */
[C---:B------:R-:W-:Y:S01]  /*4800*/  HMMA.16816.F32.BF16 R140, R84.reuse, R72, RZ ;  /* 0x00000048548c723c */ /* 0x040fe200000418ff */
[----:B------:R-:W-:Y:S01]  /*4810*/  PRMT R156, R157, 0x7632, R156 ;  /* 0x000076329d9c7816 */ /* 0x000fe2000000009c */
[----:B------:R-:W-:Y:S01]  /*4820*/  IMAD.U32 R164, R165, 0x10000, RZ ;  /* 0x00010000a5a47824 */ /* 0x000fe200078e00ff */
[----:B------:R-:W-:Y:S01]  /*4830*/  PRMT R168, R153, 0x7632, R168 ;  /* 0x0000763299a87816 */ /* 0x000fe200000000a8 */
[----:B------:R-:W-:Y:S02]  /*4840*/  IMAD.U32 R163, R163, 0x10000, RZ ;  /* 0x00010000a3a37824 */ /* 0x000fe400078e00ff */
[----:B------:R-:W-:Y:S01]  /*4850*/  HMMA.16816.F32.BF16 R112, R84, R80, RZ ;  /* 0x000000505470723c */ /* 0x000fe200000418ff */
[----:B------:R-:W-:Y:S02]  /*4860*/  IMAD.U32 R162, R162, 0x10000, RZ ;  /* 0x00010000a2a27824 */ /* 0x000fe400078e00ff */
[----:B------:R-:W-:Y:S01]  /*4870*/  FMUL R153, R25, R164 ;  /* 0x000000a419997220 */ /* 0x000fe20000400000 */
[----:B------:R-:W-:-:S02]  /*4880*/  IMAD.U32 R165, R157, 0x10000, RZ ;  /* 0x000100009da57824 */ /* 0x000fc400078e00ff */
[----:B------:R-:W-:Y:S01]  /*4890*/  FMUL R157, R26, R163 ;  /* 0x000000a31a9d7220 */ /* 0x000fe20000400000 */
[----:B------:R-:W-:Y:S01]  /*48a0*/  IMAD.U32 R166, R156, 0x10000, RZ ;  /* 0x000100009ca67824 */ /* 0x000fe200078e00ff */
[----:B------:R-:W-:Y:S01]  /*48b0*/  HMMA.16816.F32.BF16 R108, R84, R76, RZ ;  /* 0x0000004c546c723c */ /* 0x000fe200000418ff */
[----:B------:R-:W-:Y:S02]  /*48c0*/  IMAD.U32 R168, R168, 0x10000, RZ ;  /* 0x00010000a8a87824 */ /* 0x000fe400078e00ff */
[----:B------:R-:W-:Y:S01]  /*48d0*/  FMUL R156, R24, R167 ;  /* 0x000000a7189c7220 */ /* 0x000fe20000400000 */
[----:B------:R-:W-:Y:S01]  /*48e0*/  FMUL R162, R27, R162 ;  /* 0x000000a21ba27220 */ /* 0x000fe20000400000 */
[----:B------:R-:W-:Y:S01]  /*48f0*/  FMUL R163, R25, R166 ;  /* 0x000000a619a37220 */ /* 0x000fe20000400000 */
[----:B------:R-:W-:Y:S01]  /*4900*/  FMUL R168, R27, R168 ;  /* 0x000000a81ba87220 */ /* 0x000fe20000400000 */
[----:B-1----:R-:W-:Y:S01]  /*4910*/  HMMA.16816.F32.BF16 R88, R68, R72, RZ ;  /* 0x000000484458723c */ /* 0x002fe200000418ff */
[----:B------:R-:W-:-:S02]  /*4920*/  F2FP.BF16.F32.PACK_AB R156, R153, R156 ;  /* 0x0000009c999c723e */ /* 0x000fc400000010ff */
[----:B------:R-:W-:Y:S02]  /*4930*/  F2FP.BF16.F32.PACK_AB R157, R162, R157 ;  /* 0x0000009da29d723e */ /* 0x000fe400000010ff */
[----:B------:R-:W-:Y:S01]  /*4940*/  F2FP.BF16.F32.PACK_AB R153, R168, R169 ;  /* 0x000000a9a899723e */ /* 0x000fe200000010ff */
[C---:B------:R-:W-:Y:S06]  /*4950*/  HMMA.16816.F32.BF16 R92, R68.reuse, R80, RZ ;  /* 0x00000050445c723c */ /* 0x040fec00000418ff */
[----:B------:R-:W-:Y:S06]  /*4960*/  HMMA.16816.F32.BF16 R96, R68, R76, RZ ;  /* 0x0000004c4460723c */ /* 0x000fec00000418ff */
[C---:B------:R-:W-:Y:S06]  /*4970*/  HMMA.16816.F32.BF16 R72, R100.reuse, R72, RZ ;  /* 0x000000486448723c */ /* 0x040fec00000418ff */
[C---:B------:R-:W-:Y:S06]  /*4980*/  HMMA.16816.F32.BF16 R76, R100.reuse, R76, RZ ;  /* 0x0000004c644c723c */ /* 0x040fec00000418ff */
[----:B------:R-:W-:Y:S06]  /*4990*/  HMMA.16816.F32.BF16 R80, R100, R80, RZ ;  /* 0x000000506450723c */ /* 0x000fec00000418ff */
[-C--:B------:R-:W-:Y:S06]  /*49a0*/  HMMA.16816.F32.BF16 R144, R144, R56.reuse, RZ ;  /* 0x000000389090723c */ /* 0x080fec00000418ff */
[-C--:B------:R-:W-:Y:S06]  /*49b0*/  HMMA.16816.F32.BF16 R84, R84, R56.reuse, RZ ;  /* 0x000000385454723c */ /* 0x080fec00000418ff */
[-C--:B------:R-:W-:Y:S06]  /*49c0*/  HMMA.16816.F32.BF16 R68, R68, R56.reuse, RZ ;  /* 0x000000384444723c */ /* 0x080fec00000418ff */
[----:B------:R-:W-:Y:S06]  /*49d0*/  HMMA.16816.F32.BF16 R100, R100, R56, RZ ;  /* 0x000000386464723c */ /* 0x000fec00000418ff */
[----:B------:R-:W-:Y:S01]  /*49e0*/  HMMA.16816.F32.BF16 R76, R128, R156, R76 ;  /* 0x0000009c804c723c */ /* 0x000fe2000004184c */
[----:B------:R-:W-:-:S02]  /*49f0*/  PRMT R56, R60, 0x7610, R56 ;  /* 0x000076103c387816 */ /* 0x000fc40000000038 */
[----:B------:R-:W-:Y:S02]  /*4a00*/  PRMT R57, R60, 0x7632, R57 ;  /* 0x000076323c397816 */ /* 0x000fe40000000039 */
[----:B------:R-:W-:Y:S01]  /*4a10*/  PRMT R60, R116, 0x7610, R60 ;  /* 0x00007610743c7816 */ /* 0x000fe2000000003c */
[----:B------:R-:W-:Y:S01]  /*4a20*/  IMAD.U32 R117, R56, 0x10000, RZ ;  /* 0x0001000038757824 */ /* 0x000fe200078e00ff */
[----:B------:R-:W-:Y:S01]  /*4a30*/  LOP3.LUT R116, R2, 0x810, RZ, 0x3c, !PT ;  /* 0x0000081002747812 */ /* 0x000fe200078e3cff */
[----:B------:R-:W-:Y:S01]  /*4a40*/  IMAD.U32 R56, R57, 0x10000, RZ ;  /* 0x0001000039387824 */ /* 0x000fe200078e00ff */
[----:B------:R-:W-:Y:S01]  /*4a50*/  HMMA.16816.F32.BF16 R96, R132, R156, R96 ;  /* 0x0000009c8460723c */ /* 0x000fe20000041860 */
[----:B------:R-:W-:Y:S02]  /*4a60*/  IMAD.U32 R57, R58, 0x10000, RZ ;  /* 0x000100003a397824 */ /* 0x000fe400078e00ff */
[----:B------:R-:W-:Y:S01]  /*4a70*/  FMUL R117, R24, R117 ;  /* 0x0000007518757220 */ /* 0x000fe20000400000 */
[----:B------:R-:W-:-:S02]  /*4a80*/  IMAD.U32 R58, R59, 0x10000, RZ ;  /* 0x000100003b3a7824 */ /* 0x000fc400078e00ff */
[----:B------:R-:W-:Y:S01]  /*4a90*/  FMUL R56, R25, R56 ;  /* 0x0000003819387220 */ /* 0x000fe20000400000 */
[----:B------:R-:W-:Y:S01]  /*4aa0*/  IMAD.U32 R59, R60, 0x10000, RZ ;  /* 0x000100003c3b7824 */ /* 0x000fe200078e00ff */
[----:B------:R-:W-:Y:S01]  /*4ab0*/  LEA R116, R116, UR12, 0x1 ;  /* 0x0000000c74747c11 */ /* 0x000fe2000f8e08ff */
[----:B------:R-:W-:Y:S02]  /*4ac0*/  IMAD.U32 R60, R61, 0x10000, RZ ;  /* 0x000100003d3c7824 */ /* 0x000fe400078e00ff */
[----:B------:R-:W-:Y:S01]  /*4ad0*/  FMUL R57, R26, R57 ;  /* 0x000000391a397220 */ /* 0x000fe20000400000 */
[----:B------:R-:W-:Y:S02]  /*4ae0*/  IMAD.U32 R61, R62, 0x10000, RZ ;  /* 0x000100003e3d7824 */ /* 0x000fe400078e00ff */
[----:B------:R-:W-:Y:S01]  /*4af0*/  FMUL R59, R24, R59 ;  /* 0x0000003b183b7220 */ /* 0x000fe20000400000 */
[----:B------:R-:W-:Y:S02]  /*4b00*/  IMAD.U32 R62, R63, 0x10000, RZ ;  /* 0x000100003f3e7824 */ /* 0x000fe400078e00ff */
[----:B------:R-:W-:Y:S01]  /*4b10*/  FMUL R60, R25, R60 ;  /* 0x0000003c193c7220 */ /* 0x000fe20000400000 */
[----:B------:R-:W-:Y:S01]  /*4b20*/  FMUL R61, R26, R61 ;  /* 0x0000003d1a3d7220 */ /* 0x000fe20000400000 */
[----:B------:R-:W-:Y:S01]  /*4b30*/  F2FP.BF16.F32.PACK_AB R160, R56, R117 ;  /* 0x0000007538a0723e */ /* 0x000fe200000010ff */
[C---:B------:R-:W-:Y:S01]  /*4b40*/  FMUL R62, R27.reuse, R62 ;  /* 0x0000003e1b3e7220 */ /* 0x040fe20000400000 */
[----:B------:R-:W-:Y:S01]  /*4b50*/  LOP3.LUT R56, R2, 0x820, RZ, 0x3c, !PT ;  /* 0x0000082002387812 */ /* 0x000fe200078e3cff */
[----:B------:R-:W-:Y:S01]  /*4b60*/  FMUL R58, R27, R58 ;  /* 0x0000003a1b3a7220 */ /* 0x000fe20000400000 */
[----:B------:R-:W-:Y:S01]  /*4b70*/  F2FP.BF16.F32.PACK_AB R154, R60, R59 ;  /* 0x0000003b3c9a723e */ /* 0x000fe200000010ff */
[----:B------:R-:W1:Y:S01]  /*4b80*/  LDSM.16.MT88.4 R116, [R116] ;  /* 0x000000007474783b */ /* 0x000e620000004200 */
[----:B------:R-:W-:Y:S01]  /*4b90*/  F2FP.BF16.F32.PACK_AB R155, R62, R61 ;  /* 0x0000003d3e9b723e */ /* 0x000fe200000010ff */
[----:B------:R-:W-:Y:S01]  /*4ba0*/  HMMA.16816.F32.BF16 R120, R148, R156, R120 ;  /* 0x0000009c9478723c */ /* 0x000fe20000041878 */
[----:B------:R-:W-:Y:S01]  /*4bb0*/  LEA R56, R56, UR12, 0x1 ;  /* 0x0000000c38387c11 */ /* 0x000fe2000f8e08ff */
[----:B------:R2:W3:Y:S01]  /*4bc0*/  LDSM.16.MT88.4 R60, [R152+0x1000] ;  /* 0x00100000983c783b */ /* 0x0004e20000004200 */
[----:B------:R-:W-:Y:S01]  /*4bd0*/  F2FP.BF16.F32.PACK_AB R161, R58, R57 ;  /* 0x000000393aa1723e */ /* 0x000fe200000010ff */
[----:B------:R-:W-:-:S02]  /*4be0*/  ULEA UR12, UR5, UR10, 0xd ;  /* 0x0000000a050c7291 */ /* 0x000fc4000f8e683f */
[----:B------:R-:W-:Y:S01]  /*4bf0*/  HMMA.16816.F32.BF16 R80, R128, R154, R80 ;  /* 0x0000009a8050723c */ /* 0x000fe20000041850 */
[----:B------:R-:W4:Y:S01]  /*4c00*/  LDSM.16.MT88.4 R56, [R56] ;  /* 0x000000003838783b */ /* 0x000f220000004200 */
[----:B--2---:R-:W-:-:S04]  /*4c10*/  FMUL R152, R24, R165 ;  /* 0x000000a518987220 */ /* 0x004fc80000400000 */
[----:B------:R-:W-:Y:S01]  /*4c20*/  HMMA.16816.F32.BF16 R72, R128, R160, R72 ;  /* 0x000000a08048723c */ /* 0x000fe20000041848 */
[----:B------:R-:W-:-:S05]  /*4c30*/  F2FP.BF16.F32.PACK_AB R152, R163, R152 ;  /* 0x00000098a398723e */ /* 0x000fca00000010ff */
[----:B------:R-:W-:Y:S06]  /*4c40*/  HMMA.16816.F32.BF16 R104, R148, R160, R104 ;  /* 0x000000a09468723c */ /* 0x000fec0000041868 */
[----:B------:R-:W-:Y:S06]  /*4c50*/  HMMA.16816.F32.BF16 R128, R128, R152, R100 ;  /* 0x000000988080723c */ /* 0x000fec0000041864 */
[-C--:B------:R-:W-:Y:S06]  /*4c60*/  HMMA.16816.F32.BF16 R140, R136, R160.reuse, R140 ;  /* 0x000000a0888c723c */ /* 0x080fec000004188c */
[----:B------:R-:W-:Y:S01]  /*4c70*/  HMMA.16816.F32.BF16 R88, R132, R160, R88 ;  /* 0x000000a08458723c */ /* 0x000fe20000041858 */
[----:B-1----:R-:W-:-:S02]  /*4c80*/  HMUL2.BF16_V2 R102, R11, R116 ;  /* 0x000000740b667232 */ /* 0x002fc40000200000 */
[C---:B------:R-:W-:Y:S02]  /*4c90*/  HMUL2.BF16_V2 R117, R12.reuse, R117 ;  /* 0x000000750c757232 */ /* 0x040fe40000200000 */
[----:B---3--:R-:W-:Y:S01]  /*4ca0*/  HMUL2.BF16_V2 R60, R11, R60 ;  /* 0x0000003c0b3c7232 */ /* 0x008fe20000200000 */
[C---:B------:R-:W-:Y:S01]  /*4cb0*/  HMMA.16816.F32.BF16 R92, R132.reuse, R154, R92 ;  /* 0x0000009a845c723c */ /* 0x040fe2000004185c */
[C---:B------:R-:W-:Y:S01]  /*4cc0*/  HMUL2.BF16_V2 R100, R12.reuse, R61 ;  /* 0x0000003d0c647232 */ /* 0x040fe20000200000 */
[----:B------:R-:W-:Y:S01]  /*4cd0*/  PRMT R103, R102, 0x7632, R103 ;  /* 0x0000763266677816 */ /* 0x000fe20000000067 */
[----:B------:R-:W-:Y:S01]  /*4ce0*/  HMUL2.BF16_V2 R161, R12, R125 ;  /* 0x0000007d0ca17232 */ /* 0x000fe20000200000 */
[C---:B------:R-:W-:Y:S01]  /*4cf0*/  PRMT R61, R60.reuse, 0x7632, R61 ;  /* 0x000076323c3d7816 */ /* 0x040fe2000000003d */
[----:B------:R-:W-:Y:S01]  /*4d00*/  IMAD.U32 R125, R60, 0x10000, RZ ;  /* 0x000100003c7d7824 */ /* 0x000fe200078e00ff */
[C---:B------:R-:W-:Y:S01]  /*4d10*/  PRMT R101, R100.reuse, 0x7632, R101 ;  /* 0x0000763264657816 */ /* 0x040fe20000000065 */
[----:B------:R-:W-:Y:S01]  /*4d20*/  HMMA.16816.F32.BF16 R68, R132, R152, R68 ;  /* 0x000000988444723c */ /* 0x000fe20000041844 */
[----:B------:R-:W-:Y:S01]  /*4d30*/  PRMT R116, R117, 0x7632, R116 ;  /* 0x0000763275747816 */ /* 0x000fe20000000074 */
[----:B------:R-:W-:Y:S01]  /*4d40*/  IMAD.U32 R60, R61, 0x10000, RZ ;  /* 0x000100003d3c7824 */ /* 0x000fe200078e00ff */
[----:B------:R-:W-:Y:S01]  /*4d50*/  PRMT R162, R161, 0x7632, R162 ;  /* 0x00007632a1a27816 */ /* 0x000fe200000000a2 */
[----:B------:R-:W-:-:S02]  /*4d60*/  IMAD.U32 R61, R100, 0x10000, RZ ;  /* 0x00010000643d7824 */ /* 0x000fc400078e00ff */
[----:B------:R-:W-:Y:S02]  /*4d70*/  HMUL2.BF16_V2 R62, R13, R62 ;  /* 0x0000003e0d3e7232 */ /* 0x000fe40000200000 */
[----:B------:R-:W-:Y:S02]  /*4d80*/  IMAD.U32 R100, R101, 0x10000, RZ ;  /* 0x0001000065647824 */ /* 0x000fe400078e00ff */
[----:B----4-:R-:W-:Y:S01]  /*4d90*/  HMUL2.BF16_V2 R132, R11, R56 ;  /* 0x000000380b847232 */ /* 0x010fe20000200000 */
[----:B------:R-:W-:Y:S01]  /*4da0*/  PRMT R56, R117, 0x7610, R56 ;  /* 0x0000761075387816 */ /* 0x000fe20000000038 */
[----:B------:R-:W-:Y:S01]  /*4db0*/  IMAD.U32 R101, R102, 0x10000, RZ ;  /* 0x0001000066657824 */ /* 0x000fe200078e00ff */
[----:B------:R-:W-:Y:S01]  /*4dc0*/  HMMA.16816.F32.BF16 R108, R136, R156, R108 ;  /* 0x0000009c886c723c */ /* 0x000fe2000004186c */
[----:B------:R-:W-:Y:S01]  /*4dd0*/  IMAD.U32 R102, R103, 0x10000, RZ ;  /* 0x0001000067667824 */ /* 0x000fe200078e00ff */
[----:B------:R-:W-:Y:S01]  /*4de0*/  PRMT R117, R132, 0x7632, R117 ;  /* 0x0000763284757816 */ /* 0x000fe20000000075 */
[----:B------:R-:W-:-:S02]  /*4df0*/  IMAD.U32 R103, R56, 0x10000, RZ ;  /* 0x0001000038677824 */ /* 0x000fc400078e00ff */
[----:B------:R-:W-:Y:S01]  /*4e00*/  FMUL R56, R35, R100 ;  /* 0x0000006423387220 */ /* 0x000fe20000400000 */
[----:B------:R-:W-:Y:S01]  /*4e10*/  FMUL R61, R34, R61 ;  /* 0x0000003d223d7220 */ /* 0x000fe20000400000 */
[-C--:B------:R-:W-:Y:S01]  /*4e20*/  HMMA.16816.F32.BF16 R144, R148, R152.reuse, R144 ;  /* 0x000000989490723c */ /* 0x080fe20000041890 */
[----:B------:R-:W-:Y:S02]  /*4e30*/  HMUL2.BF16_V2 R156, R11, R124 ;  /* 0x0000007c0b9c7232 */ /* 0x000fe40000200000 */
[C---:B------:R-:W-:Y:S01]  /*4e40*/  FMUL R124, R36.reuse, R125 ;  /* 0x0000007d247c7220 */ /* 0x040fe20000400000 */
[----:B------:R-:W-:Y:S01]  /*4e50*/  FMUL R125, R37, R60 ;  /* 0x0000003c257d7220 */ /* 0x000fe20000400000 */
[----:B------:R-:W-:Y:S01]  /*4e60*/  FMUL R60, R36, R101 ;  /* 0x00000065243c7220 */ /* 0x000fe20000400000 */
[----:B------:R-:W-:Y:S01]  /*4e70*/  IMAD.U32 R116, R116, 0x10000, RZ ;  /* 0x0001000074747824 */ /* 0x000fe200078e00ff */
[----:B------:R-:W-:Y:S01]  /*4e80*/  HMMA.16816.F32.BF16 R84, R136, R152, R84 ;  /* 0x000000988854723c */ /* 0x000fe20000041854 */
[----:B------:R-:W-:Y:S01]  /*4e90*/  PRMT R160, R156, 0x7632, R160 ;  /* 0x000076329ca07816 */ /* 0x000fe200000000a0 */
[----:B------:R-:W-:Y:S01]  /*4ea0*/  IMAD.U32 R161, R161, 0x10000, RZ ;  /* 0x00010000a1a17824 */ /* 0x000fe200078e00ff */
[----:B------:R-:W-:Y:S01]  /*4eb0*/  F2FP.BF16.F32.PACK_AB R124, R125, R124 ;  /* 0x0000007c7d7c723e */ /* 0x000fe200000010ff */
[----:B------:R-:W-:Y:S01]  /*4ec0*/  FMUL R157, R35, R116 ;  /* 0x00000074239d7220 */ /* 0x000fe20000400000 */
[----:B------:R-:W-:Y:S01]  /*4ed0*/  F2FP.BF16.F32.PACK_AB R125, R56, R61 ;  /* 0x0000003d387d723e */ /* 0x000fe200000010ff */
[----:B------:R-:W-:Y:S01]  /*4ee0*/  HMMA.16816.F32.BF16 R64, R148, R154, R64 ;  /* 0x0000009a9440723c */ /* 0x000fe20000041840 */
[----:B------:R-:W-:Y:S01]  /*4ef0*/  HMUL2.BF16_V2 R152, R12, R57 ;  /* 0x000000390c987232 */ /* 0x000fe20000200000 */
[----:B------:R-:W-:Y:S01]  /*4f00*/  PRMT R57, R132, 0x7610, R57 ;  /* 0x0000761084397816 */ /* 0x000fe20000000039 */
[----:B------:R-:W1:Y:S01]  /*4f10*/  LDSM.16.M88.4 R148, [R240] ;  /* 0x00000000f094783b */ /* 0x000e620000000200 */
[----:B------:R-:W-:-:S02]  /*4f20*/  IMAD.U32 R56, R117, 0x10000, RZ ;  /* 0x0001000075387824 */ /* 0x000fc400078e00ff */
[----:B------:R-:W-:Y:S01]  /*4f30*/  FMUL R161, R34, R161 ;  /* 0x000000a122a17220 */ /* 0x000fe20000400000 */
[----:B------:R-:W-:Y:S01]  /*4f40*/  HMMA.16816.F32.BF16 R112, R136, R154, R112 ;  /* 0x0000009a8870723c */ /* 0x000fe20000041870 */
[----:B------:R-:W2:Y:S01]  /*4f50*/  LDSM.16.M88.4 R136, [R237] ;  /* 0x00000000ed88783b */ /* 0x000ea20000000200 */
[C---:B------:R-:W-:Y:S01]  /*4f60*/  PRMT R153, R152.reuse, 0x7632, R153 ;  /* 0x0000763298997816 */ /* 0x040fe20000000099 */
[----:B------:R-:W-:Y:S02]  /*4f70*/  IMAD.U32 R57, R57, 0x10000, RZ ;  /* 0x0001000039397824 */ /* 0x000fe400078e00ff */
[C---:B------:R-:W-:Y:S01]  /*4f80*/  FMUL R56, R37.reuse, R56 ;  /* 0x0000003825387220 */ /* 0x040fe20000400000 */
[----:B------:R-:W3:Y:S01]  /*4f90*/  LDSM.16.M88.4 R132, [R234] ;  /* 0x00000000ea84783b */ /* 0x000ee20000000200 */
[----:B------:R-:W-:Y:S02]  /*4fa0*/  IMAD.U32 R117, R152, 0x10000, RZ ;  /* 0x0001000098757824 */ /* 0x000fe400078e00ff */
[----:B------:R-:W-:Y:S01]  /*4fb0*/  FMUL R155, R37, R102 ;  /* 0x00000066259b7220 */ /* 0x000fe20000400000 */
[----:B------:R-:W-:Y:S01]  /*4fc0*/  FMUL R154, R34, R103 ;  /* 0x00000067229a7220 */ /* 0x000fe20000400000 */
[----:B------:R-:W-:Y:S01]  /*4fd0*/  IMAD.U32 R116, R153, 0x10000, RZ ;  /* 0x0001000099747824 */ /* 0x000fe200078e00ff */
[----:B------:R-:W4:Y:S01]  /*4fe0*/  LDSM.16.M88.4 R100, [R231] ;  /* 0x00000000e764783b */ /* 0x000f220000000200 */
[----:B------:R-:W-:-:S02]  /*4ff0*/  IMAD.U32 R153, R156, 0x10000, RZ ;  /* 0x000100009c997824 */ /* 0x000fc400078e00ff */
[----:B------:R-:W-:Y:S01]  /*5000*/  FMUL R57, R36, R57 ;  /* 0x0000003924397220 */ /* 0x000fe20000400000 */
[----:B------:R-:W-:Y:S02]  /*5010*/  IMAD.U32 R160, R160, 0x10000, RZ ;  /* 0x00010000a0a07824 */ /* 0x000fe400078e00ff */
[----:B------:R-:W-:Y:S01]  /*5020*/  FMUL R117, R34, R117 ;  /* 0x0000007522757220 */ /* 0x000fe20000400000 */
[----:B------:R-:W-:Y:S02]  /*5030*/  IMAD.U32 R162, R162, 0x10000, RZ ;  /* 0x00010000a2a27824 */ /* 0x000fe400078e00ff */
[----:B------:R-:W-:Y:S01]  /*5040*/  FMUL R152, R35, R116 ;  /* 0x0000007423987220 */ /* 0x000fe20000400000 */
[----:B------:R-:W-:Y:S01]  /*5050*/  FMUL R153, R36, R153 ;  /* 0x0000009924997220 */ /* 0x000fe20000400000 */
[----:B------:R-:W-:Y:S01]  /*5060*/  FMUL R160, R37, R160 ;  /* 0x000000a025a07220 */ /* 0x000fe20000400000 */
[----:B------:R-:W-:Y:S01]  /*5070*/  FMUL R162, R35, R162 ;  /* 0x000000a223a27220 */ /* 0x000fe20000400000 */
[----:B------:R-:W-:Y:S01]  /*5080*/  F2FP.BF16.F32.PACK_AB R116, R56, R57 ;  /* 0x000000393874723e */ /* 0x000fe200000010ff */
[C---:B------:R-:W-:Y:S01]  /*5090*/  HMUL2.BF16_V2 R63, R14.reuse, R63 ;  /* 0x0000003f0e3f7232 */ /* 0x040fe20000200000 */
[----:B------:R-:W-:Y:S01]  /*50a0*/  F2FP.BF16.F32.PACK_AB R60, R155, R60 ;  /* 0x0000003c9b3c723e */ /* 0x000fe200000010ff */
[----:B------:R-:W-:Y:S01]  /*50b0*/  HMUL2.BF16_V2 R119, R14, R119 ;  /* 0x000000770e777232 */ /* 0x000fe20000200000 */
[----:B------:R-:W-:-:S02]  /*50c0*/  F2FP.BF16.F32.PACK_AB R61, R157, R154 ;  /* 0x0000009a9d3d723e */ /* 0x000fc400000010ff */
[----:B------:R-:W-:Y:S02]  /*50d0*/  F2FP.BF16.F32.PACK_AB R117, R152, R117 ;  /* 0x000000759875723e */ /* 0x000fe400000010ff */
[----:B------:R-:W-:Y:S02]  /*50e0*/  F2FP.BF16.F32.PACK_AB R56, R160, R153 ;  /* 0x00000099a038723e */ /* 0x000fe400000010ff */
[----:B------:R-:W-:Y:S01]  /*50f0*/  F2FP.BF16.F32.PACK_AB R57, R162, R161 ;  /* 0x000000a1a239723e */ /* 0x000fe200000010ff */
[-C--:B-1----:R-:W-:Y:S06]  /*5100*/  HMMA.16816.F32.BF16 R104, R148, R124.reuse, R104 ;  /* 0x0000007c9468723c */ /* 0x082fec0000041868 */
[-C--:B--2---:R-:W-:Y:S06]  /*5110*/  HMMA.16816.F32.BF16 R140, R136, R124.reuse, R140 ;  /* 0x0000007c888c723c */ /* 0x084fec000004188c */
[C---:B---3--:R-:W-:Y:S06]  /*5120*/  HMMA.16816.F32.BF16 R88, R132.reuse, R124, R88 ;  /* 0x0000007c8458723c */ /* 0x048fec0000041858 */
[C---:B------:R-:W-:Y:S06]  /*5130*/  HMMA.16816.F32.BF16 R92, R132.reuse, R60, R92 ;  /* 0x0000003c845c723c */ /* 0x040fec000004185c */
[C---:B------:R-:W-:Y:S06]  /*5140*/  HMMA.16816.F32.BF16 R96, R132.reuse, R116, R96 ;  /* 0x000000748460723c */ /* 0x040fec0000041860 */
[----:B------:R-:W-:Y:S06]  /*5150*/  HMMA.16816.F32.BF16 R68, R132, R56, R68 ;  /* 0x000000388444723c */ /* 0x000fec0000041844 */
[----:B----4-:R-:W-:Y:S01]  /*5160*/  HMMA.16816.F32.BF16 R72, R100, R124, R72 ;  /* 0x0000007c6448723c */ /* 0x010fe20000041848 */
[----:B------:R-:W-:Y:S01]  /*5170*/  HMUL2.BF16_V2 R132, R14, R59 ;  /* 0x0000003b0e847232 */ /* 0x000fe20000200000 */
[----:B------:R-:W-:-:S04]  /*5180*/  PRMT R59, R63, 0x7632, R59 ;  /* 0x000076323f3b7816 */ /* 0x000fc8000000003b */
[-C--:B------:R-:W-:Y:S01]  /*5190*/  HMMA.16816.F32.BF16 R144, R148, R56.reuse, R144 ;  /* 0x000000389490723c */ /* 0x080fe20000041890 */
[----:B------:R-:W-:Y:S01]  /*51a0*/  HMUL2.BF16_V2 R124, R13, R58 ;  /* 0x0000003a0d7c7232 */ /* 0x000fe20000200000 */
[----:B------:R-:W-:Y:S02]  /*51b0*/  PRMT R58, R63, 0x7610, R58 ;  /* 0x000076103f3a7816 */ /* 0x000fe4000000003a */
[----:B------:R-:W-:Y:S02]  /*51c0*/  PRMT R63, R119, 0x7632, R63 ;  /* 0x00007632773f7816 */ /* 0x000fe4000000003f */
[----:B------:R-:W-:Y:S01]  /*51d0*/  HMMA.16816.F32.BF16 R84, R136, R56, R84 ;  /* 0x000000388854723c */ /* 0x000fe20000041854 */
[----:B------:R-:W-:Y:S02]  /*51e0*/  PRMT R125, R124, 0x7632, R125 ;  /* 0x000076327c7d7816 */ /* 0x000fe4000000007d */
[----:B------:R-:W-:-:S03]  /*51f0*/  PRMT R133, R132, 0x7632, R133 ;  /* 0x0000763284857816 */ /* 0x000fc60000000085 */
[----:B------:R-:W-:Y:S06]  /*5200*/  HMMA.16816.F32.BF16 R128, R100, R56, R128 ;  /* 0x000000386480723c */ /* 0x000fec0000041880 */
[-C--:B------:R-:W-:Y:S01]  /*5210*/  HMMA.16816.F32.BF16 R64, R148, R60.reuse, R64 ;  /* 0x0000003c9440723c */ /* 0x080fe20000041840 */
[C---:B------:R-:W-:Y:S02]  /*5220*/  PRMT R56, R62.reuse, 0x7610, R56 ;  /* 0x000076103e387816 */ /* 0x040fe40000000038 */
[----:B------:R-:W-:Y:S02]  /*5230*/  PRMT R57, R62, 0x7632, R57 ;  /* 0x000076323e397816 */ /* 0x000fe40000000039 */
[----:B------:R-:W-:Y:S01]  /*5240*/  PRMT R62, R119, 0x7610, R62 ;  /* 0x00007610773e7816 */ /* 0x000fe2000000003e */
[-C--:B------:R-:W-:Y:S06]  /*5250*/  HMMA.16816.F32.BF16 R112, R136, R60.reuse, R112 ;  /* 0x0000003c8870723c */ /* 0x080fec0000041870 */
[----:B------:R-:W-:Y:S06]  /*5260*/  HMMA.16816.F32.BF16 R80, R100, R60, R80 ;  /* 0x0000003c6450723c */ /* 0x000fec0000041850 */
[----:B------:R-:W-:Y:S01]  /*5270*/  HMMA.16816.F32.BF16 R120, R148, R116, R120 ;  /* 0x000000749478723c */ /* 0x000fe20000041878 */
[----:B------:R-:W-:-:S05]  /*5280*/  HMUL2.BF16_V2 R60, R13, R118 ;  /* 0x000000760d3c7232 */ /* 0x000fca0000200000 */
[----:B------:R-:W-:Y:S01]  /*5290*/  HMMA.16816.F32.BF16 R108, R136, R116, R108 ;  /* 0x00000074886c723c */ /* 0x000fe2000004186c */
[----:B------:R-:W-:-:S05]  /*52a0*/  PRMT R61, R60, 0x7632, R61 ;  /* 0x000076323c3d7816 */ /* 0x000fca000000003d */
[----:B------:R-:W-:Y:S01]  /*52b0*/  HMMA.16816.F32.BF16 R76, R100, R116, R76 ;  /* 0x00000074644c723c */ /* 0x000fe2000004184c */
[----:B------:R-:W1:Y:S01]  /*52c0*/  LDSM.16.M88.4 R116, [R239] ;  /* 0x00000000ef74783b */ /* 0x000e620000000200 */
[----:B------:R-:W-:Y:S02]  /*52d0*/  HMUL2.BF16_V2 R139, R14, R127 ;  /* 0x0000007f0e8b7232 */ /* 0x000fe40000200000 */
[----:B------:R-:W-:Y:S02]  /*52e0*/  IMAD.U32 R127, R56, 0x10000, RZ ;  /* 0x00010000387f7824 */ /* 0x000fe400078e00ff */
[----:B------:R-:W-:Y:S02]  /*52f0*/  HMUL2.BF16_V2 R136, R13, R126 ;  /* 0x0000007e0d887232 */ /* 0x000fe40000200000 */
[----:B------:R-:W-:Y:S01]  /*5300*/  IMAD.U32 R56, R57, 0x10000, RZ ;  /* 0x0001000039387824 */ /* 0x000fe200078e00ff */
[----:B------:R-:W2:Y:S01]  /*5310*/  LDSM.16.M88.4 R100, [R236] ;  /* 0x00000000ec64783b */ /* 0x000ea20000000200 */
[----:B------:R-:W-:Y:S01]  /*5320*/  IMAD.U32 R57, R58, 0x10000, RZ ;  /* 0x000100003a397824 */ /* 0x000fe200078e00ff */
[----:B------:R-:W-:Y:S01]  /*5330*/  PRMT R148, R139, 0x7632, R148 ;  /* 0x000076328b947816 */ /* 0x000fe20000000094 */
[----:B------:R-:W-:Y:S01]  /*5340*/  IMAD.U32 R58, R59, 0x10000, RZ ;  /* 0x000100003b3a7824 */ /* 0x000fe200078e00ff */
        /* <DEDUP_REMOVED lines=25> */
[----:B------:R-:W-:Y:S01]  /*54e0*/  F2FP.BF16.F32.PACK_AB R134, R56, R127 ;  /* 0x0000007f3886723e */ /* 0x000fe200000010ff */
[----:B------:R-:W-:Y:S01]  /*54f0*/  FMUL R139, R32, R133 ;  /* 0x00000085208b7220 */ /* 0x000fe20000400000 */
[----:B------:R-:W-:Y:S01]  /*5500*/  F2FP.BF16.F32.PACK_AB R135, R58, R57 ;  /* 0x000000393a87723e */ /* 0x000fe200000010ff */
[----:B------:R-:W-:Y:S01]  /*5510*/  FMUL R138, R33, R138 ;  /* 0x0000008a218a7220 */ /* 0x000fe20000400000 */
[----:B------:R-:W-:Y:S01]  /*5520*/  FMUL R149, R38, R149 ;  /* 0x0000009526957220 */ /* 0x000fe20000400000 */
[----:B------:R-:W-:Y:S01]  /*5530*/  FMUL R148, R39, R148 ;  /* 0x0000009427947220 */ /* 0x000fe20000400000 */
[----:B------:R-:W-:-:S02]  /*5540*/  F2FP.BF16.F32.PACK_AB R126, R60, R59 ;  /* 0x0000003b3c7e723e */ /* 0x000fc400000010ff */
[----:B------:R-:W-:Y:S01]  /*5550*/  F2FP.BF16.F32.PACK_AB R127, R62, R61 ;  /* 0x0000003d3e7f723e */ /* 0x000fe200000010ff */
[C---:B-1----:R-:W-:Y:S01]  /*5560*/  HMMA.16816.F32.BF16 R104, R116.reuse, R134, R104 ;  /* 0x000000867468723c */ /* 0x042fe20000041868 */
[----:B------:R-:W-:Y:S01]  /*5570*/  F2FP.BF16.F32.PACK_AB R132, R124, R137 ;  /* 0x000000897c84723e */ /* 0x000fe200000010ff */
[----:B------:R-:W1:Y:S01]  /*5580*/  LDSM.16.M88.4 R60, [R233] ;  /* 0x00000000e93c783b */ /* 0x000e620000000200 */
[----:B------:R-:W-:Y:S02]  /*5590*/  F2FP.BF16.F32.PACK_AB R133, R136, R125 ;  /* 0x0000007d8885723e */ /* 0x000fe400000010ff */
[----:B------:R-:W-:Y:S01]  /*55a0*/  F2FP.BF16.F32.PACK_AB R124, R138, R139 ;  /* 0x0000008b8a7c723e */ /* 0x000fe200000010ff */
[----:B------:R-:W-:Y:S01]  /*55b0*/  HMMA.16816.F32.BF16 R64, R116, R126, R64 ;  /* 0x0000007e7440723c */ /* 0x000fe20000041840 */
[----:B------:R-:W-:Y:S01]  /*55c0*/  F2FP.BF16.F32.PACK_AB R125, R148, R149 ;  /* 0x00000095947d723e */ /* 0x000fe200000010ff */
[----:B------:R-:W3:Y:S01]  /*55d0*/  LDSM.16.M88.4 R56, [R230] ;  /* 0x00000000e638783b */ /* 0x000ee20000000200 */
[----:B------:R-:W-:-:S02]  /*55e0*/  IMAD.MOV.U32 R148, RZ, RZ, R220 ;  /* 0x000000ffff947224 */ /* 0x000fc400078e00dc */
[----:B------:R-:W-:Y:S01]  /*55f0*/  IMAD.MOV.U32 R220, RZ, RZ, R158 ;  /* 0x000000ffffdc7224 */ /* 0x000fe200078e009e */
[C---:B------:R-:W-:Y:S01]  /*5600*/  HMMA.16816.F32.BF16 R120, R116.reuse, R132, R120 ;  /* 0x000000847478723c */ /* 0x040fe20000041878 */
[C---:B------:R-:W-:Y:S01]  /*5610*/  LOP3.LUT R158, R0.reuse, R212, RZ, 0xfc, !PT ;  /* 0x000000d4009e7212 */ /* 0x040fe200078efcff */
[----:B------:R-:W-:Y:S02]  /*5620*/  IMAD.MOV.U32 R149, RZ, RZ, R221 ;  /* 0x000000ffff957224 */ /* 0x000fe400078e00dd */
[----:B------:R-:W-:Y:S01]  /*5630*/  IMAD.MOV.U32 R221, RZ, RZ, R159 ;  /* 0x000000ffffdd7224 */ /* 0x000fe200078e009f */
[----:B------:R-:W-:Y:S01]  /*5640*/  LOP3.LUT R159, R0, R213, RZ, 0xfc, !PT ;  /* 0x000000d5009f7212 */ /* 0x000fe200078efcff */
[----:B------:R-:W-:Y:S06]  /*5650*/  HMMA.16816.F32.BF16 R144, R116, R124, R144 ;  /* 0x0000007c7490723c */ /* 0x000fec0000041890 */
[----:B------:R-:W-:Y:S01]  /*5660*/  F2FP.BF16.F32.PACK_AB R104, R105, R104 ;  /* 0x000000686968723e */ /* 0x000fe200000010ff */
[----:B--2---:R-:W-:Y:S01]  /*5670*/  HMMA.16816.F32.BF16 R140, R100, R134, R140 ;  /* 0x00000086648c723c */ /* 0x004fe2000004188c */
[----:B------:R-:W-:-:S03]  /*5680*/  F2FP.BF16.F32.PACK_AB R107, R107, R106 ;  /* 0x0000006a6b6b723e */ /* 0x000fc600000010ff */
[----:B------:R-:W-:Y:S01]  /*5690*/  STS [R3], R104 ;  /* 0x0000006803007388 */ /* 0x000fe20000000800 */
[----:B------:R-:W-:Y:S01]  /*56a0*/  F2FP.BF16.F32.PACK_AB R64, R65, R64 ;  /* 0x000000404140723e */ /* 0x000fe200000010ff */
[C---:B------:R-:W-:Y:S01]  /*56b0*/  HMMA.16816.F32.BF16 R112, R100.reuse, R126, R112 ;  /* 0x0000007e6470723c */ /* 0x040fe20000041870 */
[----:B------:R-:W-:Y:S01]  /*56c0*/  F2FP.BF16.F32.PACK_AB R67, R67, R66 ;  /* 0x000000424343723e */ /* 0x000fe200000010ff */
[----:B------:R-:W-:Y:S03]  /*56d0*/  STS [R4+0x400], R107 ;  /* 0x0004006b04007388 */ /* 0x000fe60000000800 */
[----:B------:R-:W-:Y:S01]  /*56e0*/  F2FP.BF16.F32.PACK_AB R120, R121, R120 ;  /* 0x000000787978723e */ /* 0x000fe200000010ff */
[----:B------:R-:W-:Y:S01]  /*56f0*/  STS [R3+0x20], R64 ;  /* 0x0000204003007388 */ /* 0x000fe20000000800 */
[----:B------:R-:W-:Y:S01]  /*5700*/  F2FP.BF16.F32.PACK_AB R123, R123, R122 ;  /* 0x0000007a7b7b723e */ /* 0x000fe200000010ff */
[----:B------:R-:W-:Y:S02]  /*5710*/  HMMA.16816.F32.BF16 R108, R100, R132, R108 ;  /* 0x00000084646c723c */ /* 0x000fe4000004186c */
[----:B------:R-:W-:Y:S01]  /*5720*/  STS [R4+0x420], R67 ;  /* 0x0004204304007388 */ /* 0x000fe20000000800 */
[----:B------:R-:W-:Y:S01]  /*5730*/  F2FP.BF16.F32.PACK_AB R144, R145, R144 ;  /* 0x000000909190723e */ /* 0x000fe200000010ff */
[----:B------:R-:W-:Y:S01]  /*5740*/  IMAD.MOV.U32 R145, RZ, RZ, R217 ;  /* 0x000000ffff917224 */ /* 0x000fe200078e00d9 */
[----:B------:R-:W-:Y:S01]  /*5750*/  F2FP.BF16.F32.PACK_AB R147, R147, R146 ;  /* 0x000000929393723e */ /* 0x000fe200000010ff */
[----:B------:R-:W-:Y:S01]  /*5760*/  STS [R3+0x40], R120 ;  /* 0x0000407803007388 */ /* 0x000fe20000000800 */
[C---:B-1----:R-:W-:Y:S01]  /*5770*/  HMMA.16816.F32.BF16 R88, R60.reuse, R134, R88 ;  /* 0x000000863c58723c */ /* 0x042fe20000041858 */
[----:B------:R-:W-:Y:S01]  /*5780*/  IMAD.MOV.U32 R217, RZ, RZ, R18 ;  /* 0x000000ffffd97224 */ /* 0x000fe200078e0012 */
[----:B------:R-:W-:Y:S01]  /*5790*/  LOP3.LUT R18, R0, R209, RZ, 0xfc, !PT ;  /* 0x000000d100127212 */ /* 0x000fe200078efcff */
[----:B------:R-:W-:Y:S01]  /*57a0*/  STS [R4+0x440], R123 ;  /* 0x0004407b04007388 */ /* 0x000fe20000000800 */
[----:B------:R-:W-:Y:S01]  /*57b0*/  F2FP.BF16.F32.PACK_AB R140, R141, R140 ;  /* 0x0000008c8d8c723e */ /* 0x000fe200000010ff */
[----:B------:R-:W-:Y:S01]  /*57c0*/  IMAD.MOV.U32 R146, RZ, RZ, R218 ;  /* 0x000000ffff927224 */ /* 0x000fe200078e00da */
[C---:B------:R-:W-:Y:S01]  /*57d0*/  HMMA.16816.F32.BF16 R92, R60.reuse, R126, R92 ;  /* 0x0000007e3c5c723c */ /* 0x040fe2000004185c */
[----:B------:R1:W-:Y:S01]  /*57e0*/  STS [R3+0x60], R144 ;  /* 0x0000609003007388 */ /* 0x0003e20000000800 */
[----:B------:R-:W-:Y:S01]  /*57f0*/  F2FP.BF16.F32.PACK_AB R143, R143, R142 ;  /* 0x0000008e8f8f723e */ /* 0x000fe200000010ff */
[----:B------:R-:W-:Y:S01]  /*5800*/  IMAD.MOV.U32 R218, RZ, RZ, R19 ;  /* 0x000000ffffda7224 */ /* 0x000fe200078e0013 */
[----:B------:R-:W-:Y:S01]  /*5810*/  F2FP.BF16.F32.PACK_AB R112, R113, R112 ;  /* 0x000000707170723e */ /* 0x000fe200000010ff */
[----:B------:R2:W-:Y:S01]  /*5820*/  STS [R4+0x460], R147 ;  /* 0x0004609304007388 */ /* 0x0005e20000000800 */
[----:B------:R-:W-:Y:S01]  /*5830*/  HMMA.16816.F32.BF16 R96, R60, R132, R96 ;  /* 0x000000843c60723c */ /* 0x000fe20000041860 */
[----:B------:R-:W-:-:S02]  /*5840*/  F2FP.BF16.F32.PACK_AB R115, R115, R114 ;  /* 0x000000727373723e */ /* 0x000fc400000010ff */
[C---:B------:R-:W-:Y:S02]  /*5850*/  LOP3.LUT R19, R0.reuse, R210, RZ, 0xfc, !PT ;  /* 0x000000d200137212 */ /* 0x040fe400078efcff */
[----:B------:R-:W-:Y:S01]  /*5860*/  F2FP.BF16.F32.PACK_AB R108, R109, R108 ;  /* 0x0000006c6d6c723e */ /* 0x000fe200000010ff */
[----:B------:R-:W-:Y:S01]  /*5870*/  HMMA.16816.F32.BF16 R68, R60, R124, R68 ;  /* 0x0000007c3c44723c */ /* 0x000fe20000041844 */
[----:B------:R-:W-:Y:S01]  /*5880*/  BAR.SYNC.DEFER_BLOCKING 0x0 ;  /* 0x0000000000007b1d */ /* 0x000fe20000010000 */
[----:B------:R-:W-:Y:S01]  /*5890*/  F2FP.BF16.F32.PACK_AB R111, R111, R110 ;  /* 0x0000006e6f6f723e */ /* 0x000fe200000010ff */
[----:B-1----:R-:W-:Y:S02]  /*58a0*/  IMAD.MOV.U32 R144, RZ, RZ, R216 ;  /* 0x000000ffff907224 */ /* 0x002fe400078e00d8 */
[----:B------:R-:W-:Y:S01]  /*58b0*/  IMAD.MOV.U32 R216, RZ, RZ, R17 ;  /* 0x000000ffffd87224 */ /* 0x000fe200078e0011 */
[----:B---3--:R-:W-:Y:S01]  /*58c0*/  HMMA.16816.F32.BF16 R72, R56, R134, R72 ;  /* 0x000000863848723c */ /* 0x008fe20000041848 */
[----:B------:R-:W-:Y:S01]  /*58d0*/  LOP3.LUT R17, R0, R208, RZ, 0xfc, !PT ;  /* 0x000000d000117212 */ /* 0x000fe200078efcff */
[----:B--2---:R-:W-:-:S02]  /*58e0*/  IMAD.MOV.U32 R147, RZ, RZ, R219 ;  /* 0x000000ffff937224 */ /* 0x004fc400078e00db */
[----:B------:R-:W-:Y:S01]  /*58f0*/  IMAD.MOV.U32 R219, RZ, RZ, R20 ;  /* 0x000000ffffdb7224 */ /* 0x000fe200078e0014 */
[----:B------:R-:W-:Y:S01]  /*5900*/  LOP3.LUT R20, R0, R211, RZ, 0xfc, !PT ;  /* 0x000000d300147212 */ /* 0x000fe200078efcff */
[----:B------:R-:W-:Y:S01]  /*5910*/  HMMA.16816.F32.BF16 R80, R56, R126, R80 ;  /* 0x0000007e3850723c */ /* 0x000fe20000041850 */
[----:B------:R-:W-:Y:S02]  /*5920*/  F2FP.BF16.F32.PACK_AB R92, R93, R92 ;  /* 0x0000005c5d5c723e */ /* 0x000fe400000010ff */
[----:B------:R-:W-:-:S03]  /*5930*/  F2FP.BF16.F32.PACK_AB R95, R95, R94 ;  /* 0x0000005e5f5f723e */ /* 0x000fc600000010ff */
[----:B------:R-:W-:Y:S01]  /*5940*/  HMMA.16816.F32.BF16 R76, R56, R132, R76 ;  /* 0x00000084384c723c */ /* 0x000fe2000004184c */
[----:B------:R-:W-:Y:S02]  /*5950*/  F2FP.BF16.F32.PACK_AB R96, R97, R96 ;  /* 0x000000606160723e */ /* 0x000fe400000010ff */
[----:B------:R-:W-:-:S03]  /*5960*/  F2FP.BF16.F32.PACK_AB R99, R99, R98 ;  /* 0x000000626363723e */ /* 0x000fc600000010ff */
[-C--:B------:R-:W-:Y:S01]  /*5970*/  HMMA.16816.F32.BF16 R128, R56, R124.reuse, R128 ;  /* 0x0000007c3880723c */ /* 0x080fe20000041880 */
[----:B------:R-:W1:Y:S01]  /*5980*/  LDS.128 R56, [R5] ;  /* 0x0000000005387984 */ /* 0x000e620000000c00 */
[----:B------:R-:W-:Y:S02]  /*5990*/  F2FP.BF16.F32.PACK_AB R94, R69, R68 ;  /* 0x00000044455e723e */ /* 0x000fe400000010ff */
[----:B------:R-:W-:Y:S01]  /*59a0*/  F2FP.BF16.F32.PACK_AB R93, R71, R70 ;  /* 0x00000046475d723e */ /* 0x000fe200000010ff */
[----:B------:R-:W2:Y:S01]  /*59b0*/  LDS.128 R60, [R6+0x400] ;  /* 0x00040000063c7984 */ /* 0x000ea20000000c00 */
[----:B------:R-:W-:Y:S01]  /*59c0*/  HMMA.16816.F32.BF16 R84, R100, R124, R84 ;  /* 0x0000007c6454723c */ /* 0x000fe20000041854 */
[----:B------:R-:W-:Y:S01]  /*59d0*/  F2FP.BF16.F32.PACK_AB R72, R73, R72 ;  /* 0x000000484948723e */ /* 0x000fe200000010ff */
[----:B------:R-:W-:Y:S01]  /*59e0*/  BAR.SYNC.DEFER_BLOCKING 0x0 ;  /* 0x0000000000007b1d */ /* 0x000fe20000010000 */
[----:B------:R-:W-:-:S03]  /*59f0*/  F2FP.BF16.F32.PACK_AB R75, R75, R74 ;  /* 0x0000004a4b4b723e */ /* 0x000fc600000010ff */
[----:B------:R-:W-:Y:S02]  /*5a00*/  F2FP.BF16.F32.PACK_AB R80, R81, R80 ;  /* 0x000000505150723e */ /* 0x000fe400000010ff */
[----:B------:R-:W-:Y:S02]  /*5a10*/  F2FP.BF16.F32.PACK_AB R100, R89, R88 ;  /* 0x000000585964723e */ /* 0x000fe400000010ff */
[----:B------:R-:W-:Y:S02]  /*5a20*/  F2FP.BF16.F32.PACK_AB R101, R91, R90 ;  /* 0x0000005a5b65723e */ /* 0x000fe400000010ff */
[----:B------:R-:W-:Y:S02]  /*5a30*/  F2FP.BF16.F32.PACK_AB R83, R83, R82 ;  /* 0x000000525353723e */ /* 0x000fe400000010ff */
[----:B------:R-:W-:Y:S02]  /*5a40*/  F2FP.BF16.F32.PACK_AB R76, R77, R76 ;  /* 0x0000004c4d4c723e */ /* 0x000fe400000010ff */
[----:B------:R-:W-:-:S02]  /*5a50*/  F2FP.BF16.F32.PACK_AB R79, R79, R78 ;  /* 0x0000004e4f4f723e */ /* 0x000fc400000010ff */
[----:B------:R-:W-:Y:S02]  /*5a60*/  F2FP.BF16.F32.PACK_AB R128, R129, R128 ;  /* 0x000000808180723e */ /* 0x000fe400000010ff */
[----:B------:R-:W-:-:S04]  /*5a70*/  F2FP.BF16.F32.PACK_AB R131, R131, R130 ;  /* 0x000000828383723e */ /* 0x000fc800000010ff */
        /* <DEDUP_REMOVED lines=26> */
[----:B------:R2:W-:Y:S04]  /*5c20*/  STS [R3], R72 ;  /* 0x0000004803007388 */ /* 0x0005e80000000800 */
[----:B------:R-:W-:Y:S04]  /*5c30*/  STS [R4+0x400], R75 ;  /* 0x0004004b04007388 */ /* 0x000fe80000000800 */
[----:B------:R-:W-:Y:S01]  /*5c40*/  STS [R3+0x20], R80 ;  /* 0x0000205003007388 */ /* 0x000fe20000000800 */
[----:B--2---:R-:W-:-:S03]  /*5c50*/  IMAD.MOV.U32 R72, RZ, RZ, R214 ;  /* 0x000000ffff487224 */ /* 0x004fc600078e00d6 */
        /* <DEDUP_REMOVED lines=8> */
[----:B-1----:R1:W-:Y:S01]  /*5ce0*/  @P5 STG.E.128 desc[UR14][R42.64], R56 ;  /* 0x000000382a005986 */ /* 0x0023e2000c101d0e */
[----:B------:R-:W-:-:S02]  /*5cf0*/  ISETP.NE.AND P5, PT, R21, RZ, PT ;  /* 0x000000ff1500720c */ /* 0x000fc40003fa5270 */
[----:B------:R-:W-:Y:S01]  /*5d00*/  LEA R21, R197, UR12, 0x1 ;  /* 0x0000000cc5157c11 */ /* 0x000fe2000f8e08ff */
[----:B------:R2:W-:Y:S01]  /*5d10*/  @P6 STG.E.128 desc[UR14][R30.64], R60 ;  /* 0x0000003c1e006986 */ /* 0x0005e2000c101d0e */
[----:B------:R-:W-:Y:S01]  /*5d20*/  PLOP3.LUT P6, PT, PT, PT, UP0, 0x80, 0x0 ;  /* 0x000000000000781c */ /* 0x000fe20003fcf008 */
[----:B------:R-:W-:Y:S02]  /*5d30*/  UPLOP3.LUT UP0, UPT, UPT, UPT, UPT, 0x40, 0x0 ;  /* 0x000000000000789c */ /* 0x000fe40003f0e870 */
[----:B---3--:R-:W-:Y:S01]  /*5d40*/  @P3 STG.E.128 desc[UR14][R44.64], R64 ;  /* 0x000000402c003986 */ /* 0x008fe2000c101d0e */
[----:B------:R-:W-:-:S03]  /*5d50*/  LOP3.LUT P3, RZ, R28, 0x20000, RZ, 0xc0, !PT ;  /* 0x000200001cff7812 */ /* 0x000fc6000786c0ff */
[----:B----4-:R-:W-:Y:S01]  /*5d60*/  @P2 STG.E.128 desc[UR14][R46.64], R68 ;  /* 0x000000442e002986 */ /* 0x010fe2000c101d0e */
[----:B------:R-:W-:-:S03]  /*5d70*/  LOP3.LUT P2, RZ, R28, 0x10000, RZ, 0xc0, !PT ;  /* 0x000100001cff7812 */ /* 0x000fc6000784c0ff */
[----:B------:R-:W3:Y:S01]  /*5d80*/  LDS.128 R44, [R5] ;  /* 0x00000000052c7984 */ /* 0x000ee20000000c00 */
[----:B-1----:R-:W-:-:S03]  /*5d90*/  IMAD.MOV.U32 R56, RZ, RZ, R215 ;  /* 0x000000ffff387224 */ /* 0x002fc600078e00d7 */
[----:B-----5:R1:W-:Y:S01]  /*5da0*/  @P1 STG.E.128 desc[UR14][R48.64], R84 ;  /* 0x0000005430001986 */ /* 0x0203e2000c101d0e */
[----:B------:R-:W-:Y:S01]  /*5db0*/  IMAD.MOV.U32 R215, RZ, RZ, R16 ;  /* 0x000000ffffd77224 */ /* 0x000fe200078e0010 */
[----:B------:R-:W-:Y:S01]  /*5dc0*/  LOP3.LUT R16, R0, R207, RZ, 0xfc, !PT ;  /* 0x000000cf00107212 */ /* 0x000fe200078efcff */
[----:B------:R-:W-:Y:S01]  /*5dd0*/  IMAD.MOV.U32 R0, RZ, RZ, 0x100 ;  /* 0x00000100ff007424 */ /* 0x000fe200078e00ff */
[----:B------:R-:W-:Y:S01]  /*5de0*/  @P0 STG.E.128 desc[UR14][R50.64], R88 ;  /* 0x0000005832000986 */ /* 0x000fe2000c101d0e */
[C---:B--2---:R-:W-:Y:S02]  /*5df0*/  LEA R30, P0, R15.reuse, UR9, 0x1 ;  /* 0x000000090f1e7c11 */ /* 0x044fe4000f8008ff */
[----:B------:R-:W-:Y:S02]  /*5e00*/  LOP3.LUT P1, RZ, R28, 0x2000, RZ, 0xc0, !PT ;  /* 0x000020001cff7812 */ /* 0x000fe4000782c0ff */
[----:B------:R-:W-:Y:S02]  /*5e10*/  LEA.HI.X R31, R15, UR11, R181, 0x1, P0 ;  /* 0x0000000b0f1f7c11 */ /* 0x000fe400080f0cb5 */
[----:B------:R-:W-:-:S04]  /*5e20*/  LEA R42, P0, R16, UR9, 0x1 ;  /* 0x00000009102a7c11 */ /* 0x000fc8000f8008ff */
[----:B------:R-:W-:Y:S02]  /*5e30*/  LEA.HI.X R43, R16, UR11, R190, 0x1, P0 ;  /* 0x0000000b102b7c11 */ /* 0x000fe400080f0cbe */
[----:B-1----:R-:W-:-:S04]  /*5e40*/  LEA R48, P0, R17, UR9, 0x1 ;  /* 0x0000000911307c11 */ /* 0x002fc8000f8008ff */
[----:B------:R-:W-:Y:S01]  /*5e50*/  LEA.HI.X R49, R17, UR11, R191, 0x1, P0 ;  /* 0x0000000b11317c11 */ /* 0x000fe200080f0cbf */
[----:B---3--:R-:W-:Y:S01]  /*5e60*/  @P4 STG.E.128 desc[UR14][R52.64], R44 ;  /* 0x0000002c34004986 */ /* 0x008fe2000c101d0e */
[----:B------:R-:W-:-:S03]  /*5e70*/  LOP3.LUT P4, RZ, R28, 0x40000, RZ, 0xc0, !PT ;  /* 0x000400001cff7812 */ /* 0x000fc6000788c0ff */
[----:B------:R-:W1:Y:S04]  /*5e80*/  LDS.128 R44, [R6+0x400] ;  /* 0x00040000062c7984 */ /* 0x000e680000000c00 */
[----:B-1----:R1:W-:Y:S01]  /*5e90*/  @P5 STG.E.128 desc[UR14][R54.64], R44 ;  /* 0x0000002c36005986 */ /* 0x0023e2000c101d0e */
[----:B------:R-:W-:-:S03]  /*5ea0*/  LOP3.LUT P5, RZ, R28, 0x80000, RZ, 0xc0, !PT ;  /* 0x000800001cff7812 */ /* 0x000fc600078ac0ff */
[----:B------:R-:W-:Y:S01]  /*5eb0*/  @!PT LDS RZ, [RZ] ;  /* 0x00000000fffff984 */ /* 0x000fe20000000800 */
[----:B------:R-:W-:Y:S01]  /*5ec0*/  @!PT LDS RZ, [RZ] ;  /* 0x00000000fffff984 */ /* 0x000fe20000000800 */
[----:B------:R-:W-:Y:S01]  /*5ed0*/  @!PT LDS RZ, [RZ] ;  /* 0x00000000fffff984 */ /* 0x000fe20000000800 */
[----:B------:R2:W-:Y:S04]  /*5ee0*/  LDGSTS.E.BYPASS.128 [R21], desc[UR14][R30.64], !PT ;  /* 0x000000001e157fae */ /* 0x0005e8000f901c4e */
[----:B------:R3:W-:Y:S04]  /*5ef0*/  LDGSTS.E.BYPASS.128 [R21+0x400], desc[UR14][R42.64], !PT ;  /* 0x004000002a157fae */ /* 0x0007e8000f901c4e */
[----:B------:R-:W-:Y:S01]  /*5f00*/  LDGSTS.E.BYPASS.128 [R21+0x800], desc[UR14][R48.64], !PT ;  /* 0x0080000030157fae */ /* 0x000fe2000f901c4e */
[----:B--2---:R-:W-:Y:S01]  /*5f10*/  IMAD.MOV.U32 R31, RZ, RZ, R56 ;  /* 0x000000ffff1f7224 */ /* 0x004fe200078e0038 */
[----:B------:R-:W-:Y:S01]  /*5f20*/  P2R R56, PR, RZ, 0x10 ;  /* 0x00000010ff387803 */ /* 0x000fe20000000000 */
[----:B------:R-:W-:Y:S01]  /*5f30*/  IMAD.MOV.U32 R30, RZ, RZ, R72 ;  /* 0x000000ffff1e7224 */ /* 0x000fe200078e0048 */
[----:B-1----:R-:W-:-:S02]  /*5f40*/  LEA R44, P0, R18, UR9, 0x1 ;  /* 0x00000009122c7c11 */ /* 0x002fc4000f8008ff */
[----:B---3--:R-:W-:Y:S02]  /*5f50*/  P2R R42, PR, RZ, 0x20 ;  /* 0x00000020ff2a7803 */ /* 0x008fe40000000000 */
[----:B------:R-:W-:Y:S02]  /*5f60*/  LEA.HI.X R45, R18, UR11, R192, 0x1, P0 ;  /* 0x0000000b122d7c11 */ /* 0x000fe400080f0cc0 */
[----:B------:R-:W-:-:S03]  /*5f70*/  LEA R46, P0, R19, UR9, 0x1 ;  /* 0x00000009132e7c11 */ /* 0x000fc6000f8008ff */
[----:B------:R1:W-:Y:S01]  /*5f80*/  LDGSTS.E.BYPASS.128 [R21+0xc00], desc[UR14][R44.64], !PT ;  /* 0x00c000002c157fae */ /* 0x0003e2000f901c4e */
[----:B------:R-:W-:Y:S02]  /*5f90*/  LEA.HI.X R47, R19, UR11, R193, 0x1, P0 ;  /* 0x0000000b132f7c11 */ /* 0x000fe400080f0cc1 */
[----:B------:R-:W-:-:S03]  /*5fa0*/  LEA R50, P0, R20, UR9, 0x1 ;  /* 0x0000000914327c11 */ /* 0x000fc6000f8008ff */
[----:B------:R-:W-:Y:S01]  /*5fb0*/  LDGSTS.E.BYPASS.128 [R21+0x1000], desc[UR14][R46.64], !PT ;  /* 0x010000002e157fae */ /* 0x000fe2000f901c4e */
[----:B------:R-:W-:Y:S02]  /*5fc0*/  LEA.HI.X R51, R20, UR11, R194, 0x1, P0 ;  /* 0x0000000b14337c11 */ /* 0x000fe400080f0cc2 */
[----:B------:R-:W-:-:S03]  /*5fd0*/  LEA R52, P0, R158, UR9, 0x1 ;  /* 0x000000099e347c11 */ /* 0x000fc6000f8008ff */
[----:B------:R-:W-:Y:S01]  /*5fe0*/  LDGSTS.E.BYPASS.128 [R21+0x1400], desc[UR14][R50.64], !PT ;  /* 0x0140000032157fae */ /* 0x000fe2000f901c4e */
[----:B------:R-:W-:Y:S02]  /*5ff0*/  LEA.HI.X R53, R158, UR11, R195, 0x1, P0 ;  /* 0x0000000b9e357c11 */ /* 0x000fe400080f0cc3 */
[C---:B------:R-:W-:Y:S02]  /*6000*/  LEA R54, P0, R159.reuse, UR9, 0x1 ;  /* 0x000000099f367c11 */ /* 0x040fe4000f8008ff */
[----:B-1----:R-:W-:Y:S01]  /*6010*/  P2R R44, PR, RZ, 0x2 ;  /* 0x00000002ff2c7803 */ /* 0x002fe20000000000 */
[----:B------:R-:W-:Y:S01]  /*6020*/  LDGSTS.E.BYPASS.128 [R21+0x1800], desc[UR14][R52.64], !PT ;  /* 0x0180000034157fae */ /* 0x000fe2000f901c4e */
[----:B------:R-:W-:Y:S02]  /*6030*/  LEA.HI.X R55, R159, UR11, R196, 0x1, P0 ;  /* 0x0000000b9f377c11 */ /* 0x000fe400080f0cc4 */
[C---:B------:R-:W-:Y:S02]  /*6040*/  LOP3.LUT P0, RZ, R28.reuse, 0x1000, RZ, 0xc0, !PT ;  /* 0x000010001cff7812 */ /* 0x040fe4000780c0ff */
[----:B------:R-:W-:Y:S01]  /*6050*/  LOP3.LUT P1, RZ, R28, 0x8000, RZ, 0xc0, !PT ;  /* 0x000080001cff7812 */ /* 0x000fe2000782c0ff */
[----:B------:R1:W-:Y:S01]  /*6060*/  LDGSTS.E.BYPASS.128 [R21+0x1c00], desc[UR14][R54.64], !PT ;  /* 0x01c0000036157fae */ /* 0x0003e2000f901c4e */
[----:B------:R-:W-:-:S02]  /*6070*/  P2R R43, PR, RZ, 0x1 ;  /* 0x00000001ff2b7803 */ /* 0x000fc40000000000 */
[C---:B------:R-:W-:Y:S01]  /*6080*/  LOP3.LUT P0, RZ, R28.reuse, 0x4000, RZ, 0xc0, !PT ;  /* 0x000040001cff7812 */ /* 0x040fe2000780c0ff */
[----:B------:R-:W0:Y:S01]  /*6090*/  LDGDEPBAR ;  /* 0x00000000000079af */ /* 0x000e220000000000 */
[----:B------:R-:W-:Y:S02]  /*60a0*/  LOP3.LUT R28, R28, 0xfff7ffff, RZ, 0xc0, !PT ;  /* 0xfff7ffff1c1c7812 */ /* 0x000fe400078ec0ff */
[----:B------:R-:W-:Y:S02]  /*60b0*/  ISETP.NE.AND P4, PT, R44, RZ, PT ;  /* 0x000000ff2c00720c */ /* 0x000fe40003f85270 */
[----:B------:R-:W-:Y:S02]  /*60c0*/  ISETP.NE.AND P5, PT, R43, RZ, PT ;  /* 0x000000ff2b00720c */ /* 0x000fe40003fa5270 */
[----:B-1----:R-:W-:Y:S02]  /*60d0*/  P2R R21, PR, RZ, 0x40 ;  /* 0x00000040ff157803 */ /* 0x002fe40000000000 */
[----:B------:R-:W-:-:S13]  /*60e0*/  PLOP3.LUT P6, PT, PT, PT, PT, 0x8, 0x0 ;  /* 0x000000000000781c */ /* 0x000fda0003fce170 */
[----:B------:R-:W-:Y:S02]  /*60f0*/  @P6 LOP3.LUT R28, R28, 0x80000, RZ, 0xfc, !PT ;  /* 0x000800001c1c6812 */ /* 0x000fe400078efcff */
[----:B------:R-:W-:Y:S02]  /*6100*/  PLOP3.LUT P6, PT, PT, PT, PT, 0x8, 0x0 ;  /* 0x000000000000781c */ /* 0x000fe40003fce170 */
[----:B------:R-:W-:-:S11]  /*6110*/  LOP3.LUT R28, R28, 0xfffbffff, RZ, 0xc0, !PT ;  /* 0xfffbffff1c1c7812 */ /* 0x000fd600078ec0ff */
        /* <DEDUP_REMOVED lines=19> */
[----:B------:R-:W-:-:S13]  /*6250*/  ISETP.NE.AND P6, PT, R21, RZ, PT ;  /* 0x000000ff1500720c */ /* 0x000fda0003fc5270 */
[----:B------:R-:W-:Y:S05]  /*6260*/  @P6 BRA `(.L_x_1) ;  /* 0xffffffd800f86947 */ /* 0x000fea000383ffff */
[----:B------:R-:W-:-:S04]  /*6270*/  DEPBAR.LE SB0, 0x0 ;  /* 0x000080000000791a */ /* 0x000fc80000000000 */
[----:B------:R-:W-:Y:S06]  /*6280*/  BAR.SYNC.DEFER_BLOCKING 0x0 ;  /* 0x0000000000007b1d */ /* 0x000fec0000010000 */
[----:B------:R-:W-:Y:S05]  /*6290*/  EXIT ;  /* 0x000000000000794d */ /* 0x000fea0003800000 */
.L_x_2:
[----:B------:R-:W-:-:S00]  /*62a0*/  BRA `(.L_x_2) ;  /* 0xfffffffc00fc7947 */ /* 0x000fc0000383ffff */
[----:B------:R-:W-:-:S00]  /*62b0*/  NOP ;  /* 0x0000000000007918 */ /* 0x000fc00000000000 */
        /* <DEDUP_REMOVED lines=12> */
.L_x_3:


//--------------------- .nv.shared.recompute_w_u_fwd_kernel --------------------------
	.section	.nv.shared.recompute_w_u_fwd_kernel,"aw",@nobits
	.sectionflags	@""
	.align	16
	.zero		1024


//--------------------- .nv.shared.reserved.0     --------------------------
	.section	.nv.shared.reserved.0,"aw",@nobits
	.weak		__nv_reservedSMEM_offset_0_alias
	.size		__nv_reservedSMEM_offset_0_alias, 0, 0
	.other		__nv_reservedSMEM_offset_0_alias,@"STO_CUDA_RESERVED_SHARED STV_DEFAULT"
__nv_reservedSMEM_offset_0_alias:
	.zero		0


//--------------------- .nv.constant0.recompute_w_u_fwd_kernel --------------------------
	.section	.nv.constant0.recompute_w_u_fwd_kernel,"a",@progbits
	.sectionflags	@""
	.align	4
.nv.constant0.recompute_w_u_fwd_kernel:
	.zero		600


//--------------------- SYMBOLS --------------------------

	.type		.nv.reservedSmem.offset0,@object
	.size		.nv.reservedSmem.offset0,0x4
